//
// Generated by NVIDIA NVVM Compiler
//
// Compiler Build ID: CL-36424714
// Cuda compilation tools, release 13.0, V13.0.88
// Based on NVVM 20.0.0
//

.version 9.0
.target sm_100
.address_size 64

	// .globl	_Z18convolution_kernelPfS_iiPKf

.visible .entry _Z18convolution_kernelPfS_iiPKf(
	.param .u64 .ptr .align 1 _Z18convolution_kernelPfS_iiPKf_param_0,
	.param .u64 .ptr .align 1 _Z18convolution_kernelPfS_iiPKf_param_1,
	.param .u32 _Z18convolution_kernelPfS_iiPKf_param_2,
	.param .u32 _Z18convolution_kernelPfS_iiPKf_param_3,
	.param .u64 .ptr .align 1 _Z18convolution_kernelPfS_iiPKf_param_4
)
{
	.reg .pred 	%p<18>;
	.reg .b32 	%r<40>;
	.reg .b32 	%f<26>;
	.reg .b64 	%rd<20>;

	ld.param.u64 	%rd6, [_Z18convolution_kernelPfS_iiPKf_param_0];
	ld.param.u64 	%rd4, [_Z18convolution_kernelPfS_iiPKf_param_1];
	ld.param.u32 	%r17, [_Z18convolution_kernelPfS_iiPKf_param_2];
	ld.param.u32 	%r18, [_Z18convolution_kernelPfS_iiPKf_param_3];
	ld.param.u64 	%rd5, [_Z18convolution_kernelPfS_iiPKf_param_4];
	cvta.to.global.u64 	%rd1, %rd6;
	mov.u32 	%r19, %ctaid.y;
	mov.u32 	%r20, %ntid.y;
	mov.u32 	%r21, %tid.y;
	mad.lo.s32 	%r1, %r19, %r20, %r21;
	mov.u32 	%r22, %ctaid.x;
	mov.u32 	%r23, %ntid.x;
	mov.u32 	%r24, %tid.x;
	mad.lo.s32 	%r2, %r22, %r23, %r24;
	setp.ge.s32 	%p1, %r1, %r17;
	setp.ge.s32 	%p2, %r2, %r18;
	or.pred  	%p3, %p1, %p2;
	@%p3 bra 	$L__BB0_15;
	add.s32 	%r3, %r2, -26;
	cvta.to.global.u64 	%rd7, %rd5;
	add.s64 	%rd2, %rd7, 8;
	mov.f32 	%f24, 0f00000000;
	mov.b32 	%r35, -26;
$L__BB0_2:
	add.s32 	%r5, %r35, %r1;
	mad.lo.s32 	%r37, %r5, 1280, %r2;
	mad.lo.s32 	%r36, %r35, 53, 1378;
	mov.b32 	%r39, -26;
	mov.u32 	%r38, %r3;
$L__BB0_3:
	setp.gt.u32 	%p4, %r5, 959;
	mul.wide.s32 	%rd8, %r36, 4;
	add.s64 	%rd3, %rd2, %rd8;
	setp.gt.u32 	%p5, %r38, 1279;
	or.pred  	%p6, %p5, %p4;
	@%p6 bra 	$L__BB0_5;
	add.s32 	%r27, %r37, -26;
	mul.wide.u32 	%rd9, %r27, 4;
	add.s64 	%rd10, %rd1, %rd9;
	ld.global.f32 	%f12, [%rd10];
	ld.global.nc.f32 	%f13, [%rd3+-8];
	fma.rn.f32 	%f24, %f12, %f13, %f24;
$L__BB0_5:
	setp.eq.s32 	%p7, %r39, 26;
	@%p7 bra 	$L__BB0_13;
	setp.gt.u32 	%p8, %r5, 959;
	add.s32 	%r28, %r38, 1;
	setp.gt.u32 	%p9, %r28, 1279;
	or.pred  	%p10, %p9, %p8;
	@%p10 bra 	$L__BB0_8;
	add.s32 	%r29, %r37, -25;
	mul.wide.u32 	%rd11, %r29, 4;
	add.s64 	%rd12, %rd1, %rd11;
	ld.global.f32 	%f14, [%rd12];
	ld.global.nc.f32 	%f15, [%rd3+-4];
	fma.rn.f32 	%f24, %f14, %f15, %f24;
$L__BB0_8:
	setp.gt.u32 	%p11, %r5, 959;
	add.s32 	%r30, %r38, 2;
	setp.gt.u32 	%p12, %r30, 1279;
	or.pred  	%p13, %p12, %p11;
	@%p13 bra 	$L__BB0_10;
	add.s32 	%r31, %r37, -24;
	mul.wide.u32 	%rd13, %r31, 4;
	add.s64 	%rd14, %rd1, %rd13;
	ld.global.f32 	%f16, [%rd14];
	ld.global.nc.f32 	%f17, [%rd3];
	fma.rn.f32 	%f24, %f16, %f17, %f24;
$L__BB0_10:
	setp.gt.u32 	%p14, %r5, 959;
	add.s32 	%r32, %r38, 3;
	setp.gt.u32 	%p15, %r32, 1279;
	or.pred  	%p16, %p15, %p14;
	@%p16 bra 	$L__BB0_12;
	add.s32 	%r33, %r37, -23;
	mul.wide.u32 	%rd15, %r33, 4;
	add.s64 	%rd16, %rd1, %rd15;
	ld.global.f32 	%f18, [%rd16];
	ld.global.nc.f32 	%f19, [%rd3+4];
	fma.rn.f32 	%f24, %f18, %f19, %f24;
$L__BB0_12:
	add.s32 	%r39, %r39, 4;
	add.s32 	%r38, %r38, 4;
	add.s32 	%r37, %r37, 4;
	add.s32 	%r36, %r36, 4;
	bra.uni 	$L__BB0_3;
$L__BB0_13:
	add.s32 	%r35, %r35, 1;
	setp.ne.s32 	%p17, %r35, 27;
	@%p17 bra 	$L__BB0_2;
	mad.lo.s32 	%r34, %r1, 1280, %r2;
	cvta.to.global.u64 	%rd17, %rd4;
	mul.wide.s32 	%rd18, %r34, 4;
	add.s64 	%rd19, %rd17, %rd18;
	st.global.f32 	[%rd19], %f24;
$L__BB0_15:
	ret;

}
	// .globl	_Z9get_phasePfS_PKfS1_S_
.visible .entry _Z9get_phasePfS_PKfS1_S_(
	.param .u64 .ptr .align 1 _Z9get_phasePfS_PKfS1_S__param_0,
	.param .u64 .ptr .align 1 _Z9get_phasePfS_PKfS1_S__param_1,
	.param .u64 .ptr .align 1 _Z9get_phasePfS_PKfS1_S__param_2,
	.param .u64 .ptr .align 1 _Z9get_phasePfS_PKfS1_S__param_3,
	.param .u64 .ptr .align 1 _Z9get_phasePfS_PKfS1_S__param_4
)
{
	.reg .pred 	%p<28>;
	.reg .b32 	%r<53>;
	.reg .b32 	%f<143>;
	.reg .b64 	%rd<38>;

	ld.param.u64 	%rd6, [_Z9get_phasePfS_PKfS1_S__param_0];
	ld.param.u64 	%rd7, [_Z9get_phasePfS_PKfS1_S__param_1];
	ld.param.u64 	%rd8, [_Z9get_phasePfS_PKfS1_S__param_2];
	ld.param.u64 	%rd9, [_Z9get_phasePfS_PKfS1_S__param_3];
	cvta.to.global.u64 	%rd1, %rd7;
	cvta.to.global.u64 	%rd2, %rd9;
	cvta.to.global.u64 	%rd3, %rd8;
	cvta.to.global.u64 	%rd4, %rd6;
	mov.u32 	%r26, %ctaid.y;
	mov.u32 	%r27, %ntid.y;
	mov.u32 	%r28, %tid.y;
	mad.lo.s32 	%r1, %r26, %r27, %r28;
	mov.u32 	%r29, %ctaid.x;
	mov.u32 	%r30, %ntid.x;
	mov.u32 	%r31, %tid.x;
	mad.lo.s32 	%r2, %r29, %r30, %r31;
	setp.gt.u32 	%p1, %r1, 959;
	setp.gt.s32 	%p2, %r2, 1279;
	or.pred  	%p3, %p1, %p2;
	@%p3 bra 	$L__BB1_15;
	mov.f32 	%f138, 0f00000000;
	mov.b32 	%r45, -26;
	add.s32 	%r4, %r2, -26;
	mov.f32 	%f137, %f138;
	mov.f32 	%f136, %f138;
	mov.f32 	%f135, %f138;
$L__BB1_2:
	add.s32 	%r5, %r45, %r1;
	mul.lo.s32 	%r34, %r45, 53;
	add.s32 	%r51, %r34, 1381;
	add.s32 	%r50, %r34, 1380;
	add.s32 	%r49, %r34, 1379;
	mad.lo.s32 	%r47, %r5, 1280, %r2;
	add.s32 	%r46, %r34, 1378;
	mov.b32 	%r52, -26;
	mov.u32 	%r48, %r4;
$L__BB1_3:
	setp.gt.u32 	%p4, %r5, 959;
	setp.gt.u32 	%p5, %r48, 1279;
	or.pred  	%p6, %p5, %p4;
	@%p6 bra 	$L__BB1_5;
	mul.wide.s32 	%rd10, %r46, 4;
	add.s32 	%r35, %r47, -26;
	mul.wide.u32 	%rd11, %r35, 4;
	add.s64 	%rd12, %rd4, %rd11;
	ld.global.f32 	%f42, [%rd12];
	add.s64 	%rd13, %rd3, %rd10;
	ld.global.nc.f32 	%f43, [%rd13];
	fma.rn.f32 	%f135, %f42, %f43, %f135;
	add.s64 	%rd14, %rd2, %rd10;
	ld.global.nc.f32 	%f44, [%rd14];
	fma.rn.f32 	%f136, %f42, %f44, %f136;
	add.s64 	%rd15, %rd1, %rd11;
	ld.global.f32 	%f45, [%rd15];
	fma.rn.f32 	%f137, %f45, %f43, %f137;
	fma.rn.f32 	%f138, %f45, %f44, %f138;
$L__BB1_5:
	setp.eq.s32 	%p7, %r52, 26;
	@%p7 bra 	$L__BB1_13;
	setp.gt.u32 	%p8, %r5, 959;
	add.s32 	%r36, %r48, 1;
	setp.gt.u32 	%p9, %r36, 1279;
	or.pred  	%p10, %p9, %p8;
	@%p10 bra 	$L__BB1_8;
	mul.wide.s32 	%rd16, %r49, 4;
	add.s32 	%r37, %r47, -25;
	mul.wide.u32 	%rd17, %r37, 4;
	add.s64 	%rd18, %rd4, %rd17;
	ld.global.f32 	%f46, [%rd18];
	add.s64 	%rd19, %rd3, %rd16;
	ld.global.nc.f32 	%f47, [%rd19];
	fma.rn.f32 	%f135, %f46, %f47, %f135;
	add.s64 	%rd20, %rd2, %rd16;
	ld.global.nc.f32 	%f48, [%rd20];
	fma.rn.f32 	%f136, %f46, %f48, %f136;
	add.s64 	%rd21, %rd1, %rd17;
	ld.global.f32 	%f49, [%rd21];
	fma.rn.f32 	%f137, %f49, %f47, %f137;
	fma.rn.f32 	%f138, %f49, %f48, %f138;
$L__BB1_8:
	setp.gt.u32 	%p11, %r5, 959;
	add.s32 	%r38, %r48, 2;
	setp.gt.u32 	%p12, %r38, 1279;
	or.pred  	%p13, %p12, %p11;
	@%p13 bra 	$L__BB1_10;
	mul.wide.s32 	%rd22, %r50, 4;
	add.s32 	%r39, %r47, -24;
	mul.wide.u32 	%rd23, %r39, 4;
	add.s64 	%rd24, %rd4, %rd23;
	ld.global.f32 	%f50, [%rd24];
	add.s64 	%rd25, %rd3, %rd22;
	ld.global.nc.f32 	%f51, [%rd25];
	fma.rn.f32 	%f135, %f50, %f51, %f135;
	add.s64 	%rd26, %rd2, %rd22;
	ld.global.nc.f32 	%f52, [%rd26];
	fma.rn.f32 	%f136, %f50, %f52, %f136;
	add.s64 	%rd27, %rd1, %rd23;
	ld.global.f32 	%f53, [%rd27];
	fma.rn.f32 	%f137, %f53, %f51, %f137;
	fma.rn.f32 	%f138, %f53, %f52, %f138;
$L__BB1_10:
	setp.gt.u32 	%p14, %r5, 959;
	add.s32 	%r40, %r48, 3;
	setp.gt.u32 	%p15, %r40, 1279;
	or.pred  	%p16, %p15, %p14;
	@%p16 bra 	$L__BB1_12;
	mul.wide.s32 	%rd28, %r51, 4;
	add.s32 	%r41, %r47, -23;
	mul.wide.u32 	%rd29, %r41, 4;
	add.s64 	%rd30, %rd4, %rd29;
	ld.global.f32 	%f54, [%rd30];
	add.s64 	%rd31, %rd3, %rd28;
	ld.global.nc.f32 	%f55, [%rd31];
	fma.rn.f32 	%f135, %f54, %f55, %f135;
	add.s64 	%rd32, %rd2, %rd28;
	ld.global.nc.f32 	%f56, [%rd32];
	fma.rn.f32 	%f136, %f54, %f56, %f136;
	add.s64 	%rd33, %rd1, %rd29;
	ld.global.f32 	%f57, [%rd33];
	fma.rn.f32 	%f137, %f57, %f55, %f137;
	fma.rn.f32 	%f138, %f57, %f56, %f138;
$L__BB1_12:
	add.s32 	%r52, %r52, 4;
	add.s32 	%r51, %r51, 4;
	add.s32 	%r50, %r50, 4;
	add.s32 	%r49, %r49, 4;
	add.s32 	%r48, %r48, 4;
	add.s32 	%r47, %r47, 4;
	add.s32 	%r46, %r46, 4;
	bra.uni 	$L__BB1_3;
$L__BB1_13:
	add.s32 	%r45, %r45, 1;
	setp.ne.s32 	%p17, %r45, 27;
	@%p17 bra 	$L__BB1_2;
	ld.param.u64 	%rd37, [_Z9get_phasePfS_PKfS1_S__param_4];
	abs.f32 	%f58, %f137;
	abs.f32 	%f59, %f138;
	setp.gt.f32 	%p18, %f59, %f58;
	selp.f32 	%f60, %f59, %f58, %p18;
	selp.f32 	%f61, %f58, %f59, %p18;
	div.rn.f32 	%f62, %f61, %f60;
	mul.f32 	%f63, %f62, %f62;
	fma.rn.f32 	%f64, %f63, 0f3B33710B, 0fBC807748;
	fma.rn.f32 	%f65, %f64, %f63, 0f3D2CDAB2;
	fma.rn.f32 	%f66, %f65, %f63, 0fBD992D10;
	fma.rn.f32 	%f67, %f66, %f63, 0f3DD9EA6C;
	fma.rn.f32 	%f68, %f67, %f63, 0fBE117CB1;
	fma.rn.f32 	%f69, %f68, %f63, 0f3E4CBCE0;
	fma.rn.f32 	%f70, %f69, %f63, 0fBEAAAA7D;
	mul.f32 	%f71, %f63, %f70;
	fma.rn.f32 	%f72, %f71, %f62, %f62;
	neg.f32 	%f73, %f72;
	fma.rn.f32 	%f74, 0f3F6EE581, 0f3FD774EB, %f73;
	selp.f32 	%f75, %f74, %f72, %p18;
	selp.f32 	%f76, 0f3F6EE581, 0f3FEEE581, %p18;
	selp.f32 	%f77, %f72, %f73, %p18;
	mov.b32 	%r42, %f137;
	fma.rn.f32 	%f78, %f76, 0f3FD774EB, %f77;
	setp.lt.s32 	%p19, %r42, 0;
	selp.f32 	%f79, %f78, %f75, %p19;
	add.f32 	%f80, %f58, %f59;
	setp.eq.f32 	%p20, %f60, 0f00000000;
	selp.f32 	%f81, 0f40490FDB, 0f00000000, %p19;
	setp.eq.f32 	%p21, %f58, %f59;
	selp.f32 	%f82, 0f4016CBE4, 0f3F490FDB, %p19;
	selp.f32 	%f83, %f82, %f79, %p21;
	selp.f32 	%f84, %f81, %f83, %p20;
	abs.f32 	%f85, %f80;
	setp.nan.f32 	%p22, %f85, %f85;
	copysign.f32 	%f86, %f138, %f84;
	selp.f32 	%f87, %f80, %f86, %p22;
	abs.f32 	%f88, %f135;
	abs.f32 	%f89, %f136;
	setp.gt.f32 	%p23, %f89, %f88;
	selp.f32 	%f90, %f89, %f88, %p23;
	selp.f32 	%f91, %f88, %f89, %p23;
	div.rn.f32 	%f92, %f91, %f90;
	mul.f32 	%f93, %f92, %f92;
	fma.rn.f32 	%f94, %f93, 0f3B33710B, 0fBC807748;
	fma.rn.f32 	%f95, %f94, %f93, 0f3D2CDAB2;
	fma.rn.f32 	%f96, %f95, %f93, 0fBD992D10;
	fma.rn.f32 	%f97, %f96, %f93, 0f3DD9EA6C;
	fma.rn.f32 	%f98, %f97, %f93, 0fBE117CB1;
	fma.rn.f32 	%f99, %f98, %f93, 0f3E4CBCE0;
	fma.rn.f32 	%f100, %f99, %f93, 0fBEAAAA7D;
	mul.f32 	%f101, %f93, %f100;
	fma.rn.f32 	%f102, %f101, %f92, %f92;
	neg.f32 	%f103, %f102;
	fma.rn.f32 	%f104, 0f3F6EE581, 0f3FD774EB, %f103;
	selp.f32 	%f105, %f104, %f102, %p23;
	selp.f32 	%f106, 0f3F6EE581, 0f3FEEE581, %p23;
	selp.f32 	%f107, %f102, %f103, %p23;
	mov.b32 	%r43, %f135;
	fma.rn.f32 	%f108, %f106, 0f3FD774EB, %f107;
	setp.lt.s32 	%p24, %r43, 0;
	selp.f32 	%f109, %f108, %f105, %p24;
	add.f32 	%f110, %f88, %f89;
	setp.eq.f32 	%p25, %f90, 0f00000000;
	selp.f32 	%f111, 0f40490FDB, 0f00000000, %p24;
	setp.eq.f32 	%p26, %f88, %f89;
	selp.f32 	%f112, 0f4016CBE4, 0f3F490FDB, %p24;
	selp.f32 	%f113, %f112, %f109, %p26;
	selp.f32 	%f114, %f111, %f113, %p25;
	abs.f32 	%f115, %f110;
	setp.nan.f32 	%p27, %f115, %f115;
	copysign.f32 	%f116, %f136, %f114;
	selp.f32 	%f117, %f110, %f116, %p27;
	sub.f32 	%f118, %f87, %f117;
	mad.lo.s32 	%r44, %r1, 1280, %r2;
	cvta.to.global.u64 	%rd34, %rd37;
	mul.wide.s32 	%rd35, %r44, 4;
	add.s64 	%rd36, %rd34, %rd35;
	st.global.f32 	[%rd36], %f118;
$L__BB1_15:
	ret;

}


// ===== COMPILED SASS (sm_100) =====

	.target	sm_100

	.elftype	@"ET_EXEC"


//--------------------- .note.nv.tkinfo           --------------------------
	.section	.note.nv.tkinfo,"",@"SHT_NOTE"
	.sectionflags	@"SHF_NOTE_NV_TKINFO"
	.tkinfo
        /*0018*/ 	.word	0x00000002
        /*0030*/ 	.string	""
        /*0030*/ 	.string	"ptxas"
        /*0030*/ 	.string	"Cuda compilation tools, release 13.0, V13.0.88"
        /*0030*/ 	.string	"Build cuda_13.0.r13.0/compiler.36424714_0"
        /*0030*/ 	.string	"-arch sm_100 -m 64 "



//--------------------- .note.nv.cuinfo           --------------------------
	.section	.note.nv.cuinfo,"",@"SHT_NOTE"
	.sectionflags	@"SHF_NOTE_NV_CUINFO"
        /*0018*/ 	.short	0x0002
        /*001a*/ 	.short	0x0064
        /*001c*/ 	.short	0x0082
	.zero		2


//--------------------- .nv.info                  --------------------------
	.section	.nv.info,"",@"SHT_CUDA_INFO"
	.align	4


	//----- nvinfo : EIATTR_REGCOUNT
	.align		4
        /*0000*/ 	.byte	0x04, 0x2f
        /*0002*/ 	.short	(.L_1 - .L_0)
	.align		4
.L_0:
        /*0004*/ 	.word	index@(_Z18convolution_kernelPfS_iiPKf)
        /*0008*/ 	.word	0x00000016


	//----- nvinfo : EIATTR_FRAME_SIZE
	.align		4
.L_1:
        /*000c*/ 	.byte	0x04, 0x11
        /*000e*/ 	.short	(.L_3 - .L_2)
	.align		4
.L_2:
        /*0010*/ 	.word	index@(_Z18convolution_kernelPfS_iiPKf)
        /*0014*/ 	.word	0x00000000


	//----- nvinfo : EIATTR_REGCOUNT
	.align		4
.L_3:
        /*0018*/ 	.byte	0x04, 0x2f
        /*001a*/ 	.short	(.L_5 - .L_4)
	.align		4
.L_4:
        /*001c*/ 	.word	index@(_Z9get_phasePfS_PKfS1_S_)
        /*0020*/ 	.word	0x00000020


	//----- nvinfo : EIATTR_FRAME_SIZE
	.align		4
.L_5:
        /*0024*/ 	.byte	0x04, 0x11
        /*0026*/ 	.short	(.L_7 - .L_6)
	.align		4
.L_6:
        /*0028*/ 	.word	index@($__internal_0_$__cuda_sm3x_div_rn_noftz_f32_slowpath)
        /*002c*/ 	.word	0x00000000


	//----- nvinfo : EIATTR_FRAME_SIZE
	.align		4
.L_7:
        /*0030*/ 	.byte	0x04, 0x11
        /*0032*/ 	.short	(.L_9 - .L_8)
	.align		4
.L_8:
        /*0034*/ 	.word	index@(_Z9get_phasePfS_PKfS1_S_)
        /*0038*/ 	.word	0x00000000


	//----- nvinfo : EIATTR_MIN_STACK_SIZE
	.align		4
.L_9:
        /*003c*/ 	.byte	0x04, 0x12
        /*003e*/ 	.short	(.L_11 - .L_10)
	.align		4
.L_10:
        /*0040*/ 	.word	index@(_Z9get_phasePfS_PKfS1_S_)
        /*0044*/ 	.word	0x00000000


	//----- nvinfo : EIATTR_MIN_STACK_SIZE
	.align		4
.L_11:
        /*0048*/ 	.byte	0x04, 0x12
        /*004a*/ 	.short	(.L_13 - .L_12)
	.align		4
.L_12:
        /*004c*/ 	.word	index@(_Z18convolution_kernelPfS_iiPKf)
        /*0050*/ 	.word	0x00000000
.L_13:


//--------------------- .nv.compat                --------------------------
	.section	.nv.compat,"",@"SHT_CUDA_COMPAT_INFO"
	.align	4
        /*0000*/ 	.byte	0x02, 0x09, 0x00, 0x00, 0x02, 0x02, 0x01, 0x00, 0x02, 0x05, 0x05, 0x00, 0x03, 0x07, 0x01, 0x01
        /*0010*/ 	.byte	0x02, 0x03, 0x00, 0x00, 0x02, 0x06, 0x01, 0x00, 0x04, 0x0b, 0x08, 0x00, 0x01, 0x00, 0x00, 0x00
        /*0020*/ 	.byte	0x00, 0x00, 0x00, 0x00


//--------------------- .nv.info._Z9get_phasePfS_PKfS1_S_ --------------------------
	.section	.nv.info._Z9get_phasePfS_PKfS1_S_,"",@"SHT_CUDA_INFO"
	.sectionflags	@""
	.align	4


	//----- nvinfo : EIATTR_CUDA_API_VERSION
	.align		4
        /*0000*/ 	.byte	0x04, 0x37
        /*0002*/ 	.short	(.L_15 - .L_14)
.L_14:
        /*0004*/ 	.word	0x00000082


	//----- nvinfo : EIATTR_KPARAM_INFO
	.align		4
.L_15:
        /*0008*/ 	.byte	0x04, 0x17
        /*000a*/ 	.short	(.L_17 - .L_16)
.L_16:
        /*000c*/ 	.word	0x00000000
        /*0010*/ 	.short	0x0004
        /*0012*/ 	.short	0x0020
        /*0014*/ 	.byte	0x00, 0xf5, 0x21, 0x00


	//----- nvinfo : EIATTR_KPARAM_INFO
	.align		4
.L_17:
        /*0018*/ 	.byte	0x04, 0x17
        /*001a*/ 	.short	(.L_19 - .L_18)
.L_18:
        /*001c*/ 	.word	0x00000000
        /*0020*/ 	.short	0x0003
        /*0022*/ 	.short	0x0018
        /*0024*/ 	.byte	0x00, 0xf5, 0x21, 0x00


	//----- nvinfo : EIATTR_KPARAM_INFO
	.align		4
.L_19:
        /*0028*/ 	.byte	0x04, 0x17
        /*002a*/ 	.short	(.L_21 - .L_20)
.L_20:
        /*002c*/ 	.word	0x00000000
        /*0030*/ 	.short	0x0002
        /*0032*/ 	.short	0x0010
        /*0034*/ 	.byte	0x00, 0xf5, 0x21, 0x00


	//----- nvinfo : EIATTR_KPARAM_INFO
	.align		4
.L_21:
        /*0038*/ 	.byte	0x04, 0x17
        /*003a*/ 	.short	(.L_23 - .L_22)
.L_22:
        /*003c*/ 	.word	0x00000000
        /*0040*/ 	.short	0x0001
        /*0042*/ 	.short	0x0008
        /*0044*/ 	.byte	0x00, 0xf5, 0x21, 0x00


	//----- nvinfo : EIATTR_KPARAM_INFO
	.align		4
.L_23:
        /*0048*/ 	.byte	0x04, 0x17
        /*004a*/ 	.short	(.L_25 - .L_24)
.L_24:
        /*004c*/ 	.word	0x00000000
        /*0050*/ 	.short	0x0000
        /*0052*/ 	.short	0x0000
        /*0054*/ 	.byte	0x00, 0xf5, 0x21, 0x00


	//----- nvinfo : EIATTR_SPARSE_MMA_MASK
	.align		4
.L_25:
        /*0058*/ 	.byte	0x03, 0x50
        /*005a*/ 	.short	0x0000


	//----- nvinfo : EIATTR_MAXREG_COUNT
	.align		4
        /*005c*/ 	.byte	0x03, 0x1b
        /*005e*/ 	.short	0x00ff


	//----- nvinfo : EIATTR_MERCURY_ISA_VERSION
	.align		4
        /*0060*/ 	.byte	0x03, 0x5f
        /*0062*/ 	.short	0x0101


	//----- nvinfo : EIATTR_VRC_CTA_INIT_COUNT
	.align		4
        /*0064*/ 	.byte	0x02, 0x4a
	.zero		1
	.zero		1


	//----- nvinfo : EIATTR_EXIT_INSTR_OFFSETS
	.align		4
        /*0068*/ 	.byte	0x04, 0x1c
        /*006a*/ 	.short	(.L_27 - .L_26)


	//   ....[0]....
.L_26:
        /*006c*/ 	.word	0x000000b0


	//   ....[1]....
        /*0070*/ 	.word	0x00000d40


	//----- nvinfo : EIATTR_CRS_STACK_SIZE
	.align		4
.L_27:
        /*0074*/ 	.byte	0x04, 0x1e
        /*0076*/ 	.short	(.L_29 - .L_28)
.L_28:
        /*0078*/ 	.word	0x00000000


	//----- nvinfo : EIATTR_CBANK_PARAM_SIZE
	.align		4
.L_29:
        /*007c*/ 	.byte	0x03, 0x19
        /*007e*/ 	.short	0x0028


	//----- nvinfo : EIATTR_PARAM_CBANK
	.align		4
        /*0080*/ 	.byte	0x04, 0x0a
        /*0082*/ 	.short	(.L_31 - .L_30)
	.align		4
.L_30:
        /*0084*/ 	.word	index@(.nv.constant0._Z9get_phasePfS_PKfS1_S_)
        /*0088*/ 	.short	0x0380
        /*008a*/ 	.short	0x0028


	//----- nvinfo : EIATTR_SW_WAR
	.align		4
.L_31:
        /*008c*/ 	.byte	0x04, 0x36
        /*008e*/ 	.short	(.L_33 - .L_32)
.L_32:
        /*0090*/ 	.word	0x00000008
.L_33:


//--------------------- .nv.info._Z18convolution_kernelPfS_iiPKf --------------------------
	.section	.nv.info._Z18convolution_kernelPfS_iiPKf,"",@"SHT_CUDA_INFO"
	.sectionflags	@""
	.align	4


	//----- nvinfo : EIATTR_CUDA_API_VERSION
	.align		4
        /*0000*/ 	.byte	0x04, 0x37
        /*0002*/ 	.short	(.L_35 - .L_34)
.L_34:
        /*0004*/ 	.word	0x00000082


	//----- nvinfo : EIATTR_KPARAM_INFO
	.align		4
.L_35:
        /*0008*/ 	.byte	0x04, 0x17
        /*000a*/ 	.short	(.L_37 - .L_36)
.L_36:
        /*000c*/ 	.word	0x00000000
        /*0010*/ 	.short	0x0004
        /*0012*/ 	.short	0x0018
        /*0014*/ 	.byte	0x00, 0xf5, 0x21, 0x00


	//----- nvinfo : EIATTR_KPARAM_INFO
	.align		4
.L_37:
        /*0018*/ 	.byte	0x04, 0x17
        /*001a*/ 	.short	(.L_39 - .L_38)
.L_38:
        /*001c*/ 	.word	0x00000000
        /*0020*/ 	.short	0x0003
        /*0022*/ 	.short	0x0014
        /*0024*/ 	.byte	0x00, 0xf0, 0x11, 0x00


	//----- nvinfo : EIATTR_KPARAM_INFO
	.align		4
.L_39:
        /*0028*/ 	.byte	0x04, 0x17
        /*002a*/ 	.short	(.L_41 - .L_40)
.L_40:
        /*002c*/ 	.word	0x00000000
        /*0030*/ 	.short	0x0002
        /*0032*/ 	.short	0x0010
        /*0034*/ 	.byte	0x00, 0xf0, 0x11, 0x00


	//----- nvinfo : EIATTR_KPARAM_INFO
	.align		4
.L_41:
        /*0038*/ 	.byte	0x04, 0x17
        /*003a*/ 	.short	(.L_43 - .L_42)
.L_42:
        /*003c*/ 	.word	0x00000000
        /*0040*/ 	.short	0x0001
        /*0042*/ 	.short	0x0008
        /*0044*/ 	.byte	0x00, 0xf5, 0x21, 0x00


	//----- nvinfo : EIATTR_KPARAM_INFO
	.align		4
.L_43:
        /*0048*/ 	.byte	0x04, 0x17
        /*004a*/ 	.short	(.L_45 - .L_44)
.L_44:
        /*004c*/ 	.word	0x00000000
        /*0050*/ 	.short	0x0000
        /*0052*/ 	.short	0x0000
        /*0054*/ 	.byte	0x00, 0xf5, 0x21, 0x00


	//----- nvinfo : EIATTR_SPARSE_MMA_MASK
	.align		4
.L_45:
        /*0058*/ 	.byte	0x03, 0x50
        /*005a*/ 	.short	0x0000


	//----- nvinfo : EIATTR_MAXREG_COUNT
	.align		4
        /*005c*/ 	.byte	0x03, 0x1b
        /*005e*/ 	.short	0x00ff


	//----- nvinfo : EIATTR_MERCURY_ISA_VERSION
	.align		4
        /*0060*/ 	.byte	0x03, 0x5f
        /*0062*/ 	.short	0x0101


	//----- nvinfo : EIATTR_VRC_CTA_INIT_COUNT
	.align		4
        /*0064*/ 	.byte	0x02, 0x4a
	.zero		1
	.zero		1


	//----- nvinfo : EIATTR_EXIT_INSTR_OFFSETS
	.align		4
        /*0068*/ 	.byte	0x04, 0x1c
        /*006a*/ 	.short	(.L_47 - .L_46)


	//   ....[0]....
.L_46:
        /*006c*/ 	.word	0x000000c0


	//   ....[1]....
        /*0070*/ 	.word	0x000004d0


	//----- nvinfo : EIATTR_CBANK_PARAM_SIZE
	.align		4
.L_47:
        /*0074*/ 	.byte	0x03, 0x19
        /*0076*/ 	.short	0x0020


	//----- nvinfo : EIATTR_PARAM_CBANK
	.align		4
        /*0078*/ 	.byte	0x04, 0x0a
        /*007a*/ 	.short	(.L_49 - .L_48)
	.align		4
.L_48:
        /*007c*/ 	.word	index@(.nv.constant0._Z18convolution_kernelPfS_iiPKf)
        /*0080*/ 	.short	0x0380
        /*0082*/ 	.short	0x0020


	//----- nvinfo : EIATTR_SW_WAR
	.align		4
.L_49:
        /*0084*/ 	.byte	0x04, 0x36
        /*0086*/ 	.short	(.L_51 - .L_50)
.L_50:
        /*0088*/ 	.word	0x00000008
.L_51:


//--------------------- .nv.callgraph             --------------------------
	.section	.nv.callgraph,"",@"SHT_CUDA_CALLGRAPH"
	.align	4
	.sectionentsize	8
	.align		4
        /*0000*/ 	.word	0x00000000
	.align		4
        /*0004*/ 	.word	0xffffffff
	.align		4
        /*0008*/ 	.word	0x00000000
	.align		4
        /*000c*/ 	.word	0xfffffffe
	.align		4
        /*0010*/ 	.word	0x00000000
	.align		4
        /*0014*/ 	.word	0xfffffffd
	.align		4
        /*0018*/ 	.word	0x00000000
	.align		4
        /*001c*/ 	.word	0xfffffffc


//--------------------- .text._Z9get_phasePfS_PKfS1_S_ --------------------------
	.section	.text._Z9get_phasePfS_PKfS1_S_,"ax",@progbits
	.align	128
        .global         _Z9get_phasePfS_PKfS1_S_
        .type           _Z9get_phasePfS_PKfS1_S_,@function
        .size           _Z9get_phasePfS_PKfS1_S_,(.L_x_23 - _Z9get_phasePfS_PKfS1_S_)
        .other          _Z9get_phasePfS_PKfS1_S_,@"STO_CUDA_ENTRY STV_DEFAULT"
_Z9get_phasePfS_PKfS1_S_:
.text._Z9get_phasePfS_PKfS1_S_:
[----:B------:R-:W-:Y:S01]  /*0000*/  LDC R1, c[0x0][0x37c] ;  /* 0x0000df00ff017b82 */ /* 0x000fe20000000800 */
[----:B------:R-:W0:Y:S07]  /*0010*/  S2R R5, SR_TID.X ;  /* 0x0000000000057919 */ /* 0x000e2e0000002100 */
[----:B------:R-:W1:Y:S01]  /*0020*/  LDC R3, c[0x0][0x364] ;  /* 0x0000d900ff037b82 */ /* 0x000e620000000800 */
[----:B------:R-:W1:Y:S07]  /*0030*/  S2R R2, SR_TID.Y ;  /* 0x0000000000027919 */ /* 0x000e6e0000002200 */
[----:B------:R-:W0:Y:S08]  /*0040*/  S2UR UR5, SR_CTAID.X ;  /* 0x00000000000579c3 */ /* 0x000e300000002500 */
[----:B------:R-:W0:Y:S08]  /*0050*/  LDC R0, c[0x0][0x360] ;  /* 0x0000d800ff007b82 */ /* 0x000e300000000800 */
[----:B------:R-:W1:Y:S01]  /*0060*/  S2UR UR4, SR_CTAID.Y ;  /* 0x00000000000479c3 */ /* 0x000e620000002600 */
[----:B0-----:R-:W-:-:S05]  /*0070*/  IMAD R0, R0, UR5, R5 ;  /* 0x0000000500007c24 */ /* 0x001fca000f8e0205 */
[----:B------:R-:W-:Y:S01]  /*0080*/  ISETP.GT.AND P0, PT, R0, 0x4ff, PT ;  /* 0x000004ff0000780c */ /* 0x000fe20003f04270 */
[----:B-1----:R-:W-:-:S05]  /*0090*/  IMAD R3, R3, UR4, R2 ;  /* 0x0000000403037c24 */ /* 0x002fca000f8e0202 */
[----:B------:R-:W-:-:S13]  /*00a0*/  ISETP.GT.U32.OR P0, PT, R3, 0x3bf, P0 ;  /* 0x000003bf0300780c */ /* 0x000fda0000704470 */
[----:B------:R-:W-:Y:S05]  /*00b0*/  @P0 EXIT ;  /* 0x000000000000094d */ /* 0x000fea0003800000 */
[----:B------:R-:W-:Y:S02]  /*00c0*/  IADD3 R2, PT, PT, R0, -0x1a, RZ ;  /* 0xffffffe600027810 */ /* 0x000fe40007ffe0ff */
[----:B------:R-:W-:Y:S02]  /*00d0*/  CS2R R4, SRZ ;  /* 0x0000000000047805 */ /* 0x000fe4000001ff00 */
[----:B------:R-:W-:Y:S01]  /*00e0*/  CS2R R6, SRZ ;  /* 0x0000000000067805 */ /* 0x000fe2000001ff00 */
[----:B------:R-:W0:Y:S01]  /*00f0*/  LDCU.64 UR10, c[0x0][0x358] ;  /* 0x00006b00ff0a77ac */ /* 0x000e220008000a00 */
[----:B------:R-:W-:-:S05]  /*0100*/  UMOV UR5, 0xffffffe6 ;  /* 0xffffffe600057882 */ /* 0x000fca0000000000 */
.L_x_2:
[----:B------:R-:W-:Y:S02]  /*0110*/  UIMAD UR4, UR5, 0x35, URZ ;  /* 0x00000035050478a4 */ /* 0x000fe4000f8e02ff */
[----:B------:R-:W-:Y:S01]  /*0120*/  IADD3 R9, PT, PT, R3, UR5, RZ ;  /* 0x0000000503097c10 */ /* 0x000fe2000fffe0ff */
[----:B------:R-:W-:Y:S01]  /*0130*/  UIADD3 UR5, UPT, UPT, UR5, 0x1, URZ ;  /* 0x0000000105057890 */ /* 0x000fe2000fffe0ff */
[----:B------:R-:W-:Y:S01]  /*0140*/  IMAD.MOV.U32 R11, RZ, RZ, R2 ;  /* 0x000000ffff0b7224 */ /* 0x000fe200078e0002 */
[----:B------:R-:W-:Y:S01]  /*0150*/  UIADD3 UR6, UPT, UPT, UR4, 0x565, URZ ;  /* 0x0000056504067890 */ /* 0x000fe2000fffe0ff */
[C---:B------:R-:W-:Y:S01]  /*0160*/  ISETP.GT.U32.AND P1, PT, R9.reuse, 0x3bf, PT ;  /* 0x000003bf0900780c */ /* 0x040fe20003f24070 */
[----:B------:R-:W-:Y:S01]  /*0170*/  UIADD3 UR7, UPT, UPT, UR4, 0x564, URZ ;  /* 0x0000056404077890 */ /* 0x000fe2000fffe0ff */
[----:B------:R-:W-:Y:S01]  /*0180*/  IMAD R8, R9, 0x500, R0 ;  /* 0x0000050009087824 */ /* 0x000fe200078e0200 */
[----:B------:R-:W-:Y:S02]  /*0190*/  UIADD3 UR8, UPT, UPT, UR4, 0x563, URZ ;  /* 0x0000056304087890 */ /* 0x000fe4000fffe0ff */
[----:B------:R-:W-:Y:S01]  /*01a0*/  UIADD3 UR4, UPT, UPT, UR4, 0x562, URZ ;  /* 0x0000056204047890 */ /* 0x000fe2000fffe0ff */
[----:B------:R-:W-:Y:S01]  /*01b0*/  MOV R12, UR6 ;  /* 0x00000006000c7c02 */ /* 0x000fe20008000f00 */
[----:B------:R-:W-:Y:S01]  /*01c0*/  IMAD.U32 R13, RZ, RZ, UR7 ;  /* 0x00000007ff0d7e24 */ /* 0x000fe2000f8e00ff */
[----:B------:R-:W-:Y:S01]  /*01d0*/  UISETP.NE.AND UP1, UPT, UR5, 0x1b, UPT ;  /* 0x0000001b0500788c */ /* 0x000fe2000bf25270 */
[----:B------:R-:W-:-:S02]  /*01e0*/  MOV R10, UR8 ;  /* 0x00000008000a7c02 */ /* 0x000fc40008000f00 */
[----:B------:R-:W-:Y:S01]  /*01f0*/  IMAD.U32 R18, RZ, RZ, UR4 ;  /* 0x00000004ff127e24 */ /* 0x000fe2000f8e00ff */
[----:B------:R-:W-:-:S07]  /*0200*/  UMOV UR4, 0xffffffe6 ;  /* 0xffffffe600047882 */ /* 0x000fce0000000000 */
.L_x_1:
[----:B------:R-:W1:Y:S01]  /*0210*/  LDC.64 R22, c[0x0][0x380] ;  /* 0x0000e000ff167b82 */ /* 0x000e620000000a00 */
[----:B------:R-:W-:-:S07]  /*0220*/  ISETP.GT.U32.OR P0, PT, R11, 0x4ff, P1 ;  /* 0x000004ff0b00780c */ /* 0x000fce0000f04470 */
[----:B------:R-:W2:Y:S06]  /*0230*/  LDC.64 R20, c[0x0][0x390] ;  /* 0x0000e400ff147b82 */ /* 0x000eac0000000a00 */
[----:B------:R-:W-:Y:S02]  /*0240*/  @!P0 IADD3 R19, PT, PT, R8, -0x1a, RZ ;  /* 0xffffffe608138810 */ /* 0x000fe40007ffe0ff */
[----:B------:R-:W3:Y:S08]  /*0250*/  LDC.64 R16, c[0x0][0x398] ;  /* 0x0000e600ff107b82 */ /* 0x000ef00000000a00 */
[----:B------:R-:W4:Y:S01]  /*0260*/  LDC.64 R14, c[0x0][0x388] ;  /* 0x0000e200ff0e7b82 */ /* 0x000f220000000a00 */
[----:B-1----:R-:W-:-:S06]  /*0270*/  @!P0 IMAD.WIDE.U32 R22, R19, 0x4, R22 ;  /* 0x0000000413168825 */ /* 0x002fcc00078e0016 */
[----:B0-----:R-:W5:Y:S01]  /*0280*/  @!P0 LDG.E R22, desc[UR10][R22.64] ;  /* 0x0000000a16168981 */ /* 0x001f62000c1e1900 */
[----:B--2---:R-:W-:-:S06]  /*0290*/  @!P0 IMAD.WIDE R20, R18, 0x4, R20 ;  /* 0x0000000412148825 */ /* 0x004fcc00078e0214 */
[----:B------:R-:W5:Y:S01]  /*02a0*/  @!P0 LDG.E.CONSTANT R20, desc[UR10][R20.64] ;  /* 0x0000000a14148981 */ /* 0x000f62000c1e9900 */
[----:B---3--:R-:W-:-:S06]  /*02b0*/  @!P0 IMAD.WIDE R16, R18, 0x4, R16 ;  /* 0x0000000412108825 */ /* 0x008fcc00078e0210 */
[----:B------:R-:W2:Y:S01]  /*02c0*/  @!P0 LDG.E.CONSTANT R17, desc[UR10][R16.64] ;  /* 0x0000000a10118981 */ /* 0x000ea2000c1e9900 */
[----:B----4-:R-:W-:-:S06]  /*02d0*/  @!P0 IMAD.WIDE.U32 R14, R19, 0x4, R14 ;  /* 0x00000004130e8825 */ /* 0x010fcc00078e000e */
[----:B------:R-:W3:Y:S01]  /*02e0*/  @!P0 LDG.E R14, desc[UR10][R14.64] ;  /* 0x0000000a0e0e8981 */ /* 0x000ee2000c1e1900 */
[----:B------:R-:W-:Y:S01]  /*02f0*/  UISETP.NE.AND UP0, UPT, UR4, 0x1a, UPT ;  /* 0x0000001a0400788c */ /* 0x000fe2000bf05270 */
[C---:B-----5:R-:W-:Y:S01]  /*0300*/  @!P0 FFMA R7, R22.reuse, R20, R7 ;  /* 0x0000001416078223 */ /* 0x060fe20000000007 */
[----:B--2---:R-:W-:Y:S01]  /*0310*/  @!P0 FFMA R6, R22, R17, R6 ;  /* 0x0000001116068223 */ /* 0x004fe20000000006 */
[-C--:B---3--:R-:W-:Y:S01]  /*0320*/  @!P0 FFMA R5, R20, R14.reuse, R5 ;  /* 0x0000000e14058223 */ /* 0x088fe20000000005 */
[----:B------:R-:W-:-:S05]  /*0330*/  @!P0 FFMA R4, R17, R14, R4 ;  /* 0x0000000e11048223 */ /* 0x000fca0000000004 */
[----:B------:R-:W-:Y:S05]  /*0340*/  BRA.U !UP0, `(.L_x_0) ;  /* 0x0000000508087547 */ /* 0x000fea000b800000 */
[----:B------:R-:W0:Y:S01]  /*0350*/  LDC.64 R24, c[0x0][0x380] ;  /* 0x0000e000ff187b82 */ /* 0x000e220000000a00 */
[----:B------:R-:W-:Y:S01]  /*0360*/  VIADD R19, R11, 0x1 ;  /* 0x000000010b137836 */ /* 0x000fe20000000000 */
[----:B------:R-:W-:-:S04]  /*0370*/  ISETP.GT.U32.AND P0, PT, R9, 0x3bf, PT ;  /* 0x000003bf0900780c */ /* 0x000fc80003f04070 */
[----:B------:R-:W-:Y:S02]  /*0380*/  ISETP.GT.U32.OR P2, PT, R19, 0x4ff, P0 ;  /* 0x000004ff1300780c */ /* 0x000fe40000744470 */
[----:B------:R-:W1:Y:S08]  /*0390*/  LDC.64 R16, c[0x0][0x390] ;  /* 0x0000e400ff107b82 */ /* 0x000e700000000a00 */
[----:B------:R-:W2:Y:S03]  /*03a0*/  LDC.64 R20, c[0x0][0x388] ;  /* 0x0000e200ff147b82 */ /* 0x000ea60000000a00 */
[----:B------:R-:W-:-:S05]  /*03b0*/  @!P2 IADD3 R19, PT, PT, R8, -0x19, RZ ;  /* 0xffffffe70813a810 */ /* 0x000fca0007ffe0ff */
[----:B------:R-:W3:Y:S01]  /*03c0*/  LDC.64 R14, c[0x0][0x398] ;  /* 0x0000e600ff0e7b82 */ /* 0x000ee20000000a00 */
[----:B0-----:R-:W-:-:S06]  /*03d0*/  @!P2 IMAD.WIDE.U32 R24, R19, 0x4, R24 ;  /* 0x000000041318a825 */ /* 0x001fcc00078e0018 */
[----:B------:R-:W4:Y:S01]  /*03e0*/  @!P2 LDG.E R24, desc[UR10][R24.64] ;  /* 0x0000000a1818a981 */ /* 0x000f22000c1e1900 */
[C---:B-1----:R-:W-:Y:S01]  /*03f0*/  @!P2 IMAD.WIDE R16, R10.reuse, 0x4, R16 ;  /* 0x000000040a10a825 */ /* 0x042fe200078e0210 */
[----:B------:R-:W0:Y:S05]  /*0400*/  LDC.64 R28, c[0x0][0x380] ;  /* 0x0000e000ff1c7b82 */ /* 0x000e2a0000000a00 */
[----:B------:R-:W4:Y:S01]  /*0410*/  @!P2 LDG.E.CONSTANT R16, desc[UR10][R16.64] ;  /* 0x0000000a1010a981 */ /* 0x000f22000c1e9900 */
[----:B--2---:R-:W-:Y:S02]  /*0420*/  @!P2 IMAD.WIDE.U32 R20, R19, 0x4, R20 ;  /* 0x000000041314a825 */ /* 0x004fe400078e0014 */
[----:B------:R-:W1:Y:S04]  /*0430*/  LDC.64 R26, c[0x0][0x390] ;  /* 0x0000e400ff1a7b82 */ /* 0x000e680000000a00 */
[----:B------:R-:W2:Y:S01]  /*0440*/  @!P2 LDG.E R20, desc[UR10][R20.64] ;  /* 0x0000000a1414a981 */ /* 0x000ea2000c1e1900 */
[----:B---3--:R-:W-:-:S05]  /*0450*/  @!P2 IMAD.WIDE R14, R10, 0x4, R14 ;  /* 0x000000040a0ea825 */ /* 0x008fca00078e020e */
[----:B------:R3:W5:Y:S01]  /*0460*/  @!P2 LDG.E.CONSTANT R23, desc[UR10][R14.64] ;  /* 0x0000000a0e17a981 */ /* 0x000762000c1e9900 */
[----:B------:R-:W-:Y:S01]  /*0470*/  VIADD R19, R11, 0x2 ;  /* 0x000000020b137836 */ /* 0x000fe20000000000 */
[----:B---3--:R-:W3:Y:S04]  /*0480*/  LDC.64 R14, c[0x0][0x398] ;  /* 0x0000e600ff0e7b82 */ /* 0x008ee80000000a00 */
[----:B------:R-:W-:-:S13]  /*0490*/  ISETP.GT.U32.OR P3, PT, R19, 0x4ff, P0 ;  /* 0x000004ff1300780c */ /* 0x000fda0000764470 */
[----:B---3--:R-:W-:-:S05]  /*04a0*/  @!P3 IMAD.WIDE R14, R13, 0x4, R14 ;  /* 0x000000040d0eb825 */ /* 0x008fca00078e020e */
[----:B------:R3:W5:Y:S02]  /*04b0*/  @!P3 LDG.E.CONSTANT R21, desc[UR10][R14.64] ;  /* 0x0000000a0e15b981 */ /* 0x000764000c1e9900 */
[----:B---3--:R-:W3:Y:S01]  /*04c0*/  LDC.64 R14, c[0x0][0x398] ;  /* 0x0000e600ff0e7b82 */ /* 0x008ee20000000a00 */
[----:B------:R-:W-:-:S05]  /*04d0*/  @!P3 IADD3 R19, PT, PT, R8, -0x18, RZ ;  /* 0xffffffe80813b810 */ /* 0x000fca0007ffe0ff */
[----:B0-----:R-:W-:-:S06]  /*04e0*/  @!P3 IMAD.WIDE.U32 R28, R19, 0x4, R28 ;  /* 0x00000004131cb825 */ /* 0x001fcc00078e001c */
[----:B------:R-:W3:Y:S01]  /*04f0*/  @!P3 LDG.E R28, desc[UR10][R28.64] ;  /* 0x0000000a1c1cb981 */ /* 0x000ee2000c1e1900 */
[----:B-1----:R-:W-:-:S06]  /*0500*/  @!P3 IMAD.WIDE R26, R13, 0x4, R26 ;  /* 0x000000040d1ab825 */ /* 0x002fcc00078e021a */
[----:B------:R-:W3:Y:S01]  /*0510*/  @!P3 LDG.E.CONSTANT R26, desc[UR10][R26.64] ;  /* 0x0000000a1a1ab981 */ /* 0x000ee2000c1e9900 */
[----:B----4-:R-:W-:Y:S01]  /*0520*/  @!P2 FFMA R7, R24, R16, R7 ;  /* 0x000000101807a223 */ /* 0x010fe20000000007 */
[----:B--2---:R-:W-:Y:S01]  /*0530*/  @!P2 FFMA R5, R16, R20, R5 ;  /* 0x000000141005a223 */ /* 0x004fe20000000005 */
[----:B------:R-:W-:Y:S02]  /*0540*/  VIADD R16, R11, 0x3 ;  /* 0x000000030b107836 */ /* 0x000fe40000000000 */
[----:B-----5:R-:W-:Y:S02]  /*0550*/  @!P2 FFMA R6, R24, R23, R6 ;  /* 0x000000171806a223 */ /* 0x020fe40000000006 */
[----:B------:R-:W0:Y:S01]  /*0560*/  LDC.64 R24, c[0x0][0x388] ;  /* 0x0000e200ff187b82 */ /* 0x000e220000000a00 */
[----:B------:R-:W-:-:S07]  /*0570*/  ISETP.GT.U32.OR P0, PT, R16, 0x4ff, P0 ;  /* 0x000004ff1000780c */ /* 0x000fce0000704470 */
[----:B------:R-:W1:Y:S06]  /*0580*/  LDC.64 R16, c[0x0][0x380] ;  /* 0x0000e000ff107b82 */ /* 0x000e6c0000000a00 */
[----:B---3--:R-:W-:-:S05]  /*0590*/  @!P0 IMAD.WIDE R14, R12, 0x4, R14 ;  /* 0x000000040c0e8825 */ /* 0x008fca00078e020e */
[----:B------:R2:W3:Y:S01]  /*05a0*/  @!P0 LDG.E.CONSTANT R29, desc[UR10][R14.64] ;  /* 0x0000000a0e1d8981 */ /* 0x0004e2000c1e9900 */
[----:B0-----:R-:W-:Y:S01]  /*05b0*/  @!P3 IMAD.WIDE.U32 R24, R19, 0x4, R24 ;  /* 0x000000041318b825 */ /* 0x001fe200078e0018 */
[----:B------:R-:W-:Y:S01]  /*05c0*/  @!P0 IADD3 R19, PT, PT, R8, -0x17, RZ ;  /* 0xffffffe908138810 */ /* 0x000fe20007ffe0ff */
[----:B--2---:R-:W0:Y:S04]  /*05d0*/  LDC.64 R14, c[0x0][0x388] ;  /* 0x0000e200ff0e7b82 */ /* 0x004e280000000a00 */
[----:B------:R-:W2:Y:S01]  /*05e0*/  @!P3 LDG.E R24, desc[UR10][R24.64] ;  /* 0x0000000a1818b981 */ /* 0x000ea2000c1e1900 */
[----:B-1----:R-:W-:-:S05]  /*05f0*/  @!P0 IMAD.WIDE.U32 R16, R19, 0x4, R16 ;  /* 0x0000000413108825 */ /* 0x002fca00078e0010 */
[----:B------:R1:W3:Y:S02]  /*0600*/  @!P0 LDG.E R22, desc[UR10][R16.64] ;  /* 0x0000000a10168981 */ /* 0x0002e4000c1e1900 */
[----:B-1----:R-:W1:Y:S01]  /*0610*/  LDC.64 R16, c[0x0][0x390] ;  /* 0x0000e400ff107b82 */ /* 0x002e620000000a00 */
[----:B0-----:R-:W-:-:S05]  /*0620*/  @!P0 IMAD.WIDE.U32 R14, R19, 0x4, R14 ;  /* 0x00000004130e8825 */ /* 0x001fca00078e000e */
[----:B------:R-:W4:Y:S01]  /*0630*/  @!P0 LDG.E R19, desc[UR10][R14.64] ;  /* 0x0000000a0e138981 */ /* 0x000f22000c1e1900 */
[----:B-1----:R-:W-:-:S05]  /*0640*/  @!P0 IMAD.WIDE R16, R12, 0x4, R16 ;  /* 0x000000040c108825 */ /* 0x002fca00078e0210 */
[----:B------:R-:W5:Y:S01]  /*0650*/  @!P0 LDG.E.CONSTANT R27, desc[UR10][R16.64] ;  /* 0x0000000a101b8981 */ /* 0x000f62000c1e9900 */
[----:B------:R-:W-:Y:S01]  /*0660*/  @!P2 FFMA R4, R23, R20, R4 ;  /* 0x000000141704a223 */ /* 0x000fe20000000004 */
[C---:B------:R-:W-:Y:S01]  /*0670*/  @!P3 FFMA R7, R28.reuse, R26, R7 ;  /* 0x0000001a1c07b223 */ /* 0x040fe20000000007 */
[----:B------:R-:W-:Y:S01]  /*0680*/  @!P3 FFMA R6, R28, R21, R6 ;  /* 0x000000151c06b223 */ /* 0x000fe20000000006 */
[----:B------:R-:W-:Y:S01]  /*0690*/  VIADD R18, R18, 0x4 ;  /* 0x0000000412127836 */ /* 0x000fe20000000000 */
[----:B------:R-:W-:Y:S01]  /*06a0*/  IADD3 R11, PT, PT, R11, 0x4, RZ ;  /* 0x000000040b0b7810 */ /* 0x000fe20007ffe0ff */
[----:B------:R-:W-:Y:S01]  /*06b0*/  VIADD R8, R8, 0x4 ;  /* 0x0000000408087836 */ /* 0x000fe20000000000 */
[----:B------:R-:W-:Y:S01]  /*06c0*/  IADD3 R10, PT, PT, R10, 0x4, RZ ;  /* 0x000000040a0a7810 */ /* 0x000fe20007ffe0ff */
[----:B------:R-:W-:Y:S01]  /*06d0*/  VIADD R13, R13, 0x4 ;  /* 0x000000040d0d7836 */ /* 0x000fe20000000000 */
[----:B------:R-:W-:Y:S01]  /*06e0*/  IADD3 R12, PT, PT, R12, 0x4, RZ ;  /* 0x000000040c0c7810 */ /* 0x000fe20007ffe0ff */
[----:B------:R-:W-:Y:S01]  /*06f0*/  UIADD3 UR4, UPT, UPT, UR4, 0x4, URZ ;  /* 0x0000000404047890 */ /* 0x000fe2000fffe0ff */
[-C--:B--2---:R-:W-:Y:S01]  /*0700*/  @!P3 FFMA R5, R26, R24.reuse, R5 ;  /* 0x000000181a05b223 */ /* 0x084fe20000000005 */
[----:B------:R-:W-:Y:S01]  /*0710*/  @!P3 FFMA R4, R21, R24, R4 ;  /* 0x000000181504b223 */ /* 0x000fe20000000004 */
[----:B---3--:R-:W-:-:S03]  /*0720*/  @!P0 FFMA R6, R22, R29, R6 ;  /* 0x0000001d16068223 */ /* 0x008fc60000000006 */
[----:B----4-:R-:W-:Y:S01]  /*0730*/  @!P0 FFMA R4, R29, R19, R4 ;  /* 0x000000131d048223 */ /* 0x010fe20000000004 */
[----:B-----5:R-:W-:Y:S01]  /*0740*/  @!P0 FFMA R7, R22, R27, R7 ;  /* 0x0000001b16078223 */ /* 0x020fe20000000007 */
[----:B------:R-:W-:Y:S01]  /*0750*/  @!P0 FFMA R5, R27, R19, R5 ;  /* 0x000000131b058223 */ /* 0x000fe20000000005 */
[----:B------:R-:W-:Y:S06]  /*0760*/  BRA `(.L_x_1) ;  /* 0xfffffff800a87947 */ /* 0x000fec000383ffff */
.L_x_0:
[----:B------:R-:W-:Y:S05]  /*0770*/  BRA.U UP1, `(.L_x_2) ;  /* 0xfffffff901647547 */ /* 0x000fea000b83ffff */
[CC--:B------:R-:W-:Y:S01]  /*0780*/  FSETP.GT.AND P2, PT, |R4|.reuse, |R5|.reuse, PT ;  /* 0x400000050400720b */ /* 0x0c0fe20003f44200 */
[----:B------:R-:W-:Y:S03]  /*0790*/  BSSY.RECONVERGENT B0, `(.L_x_3) ;  /* 0x000000e000007945 */ /* 0x000fe60003800200 */
[----:B------:R-:W-:Y:S02]  /*07a0*/  FSEL R9, |R4|, |R5|, P2 ;  /* 0x4000000504097208 */ /* 0x000fe40001000200 */
[----:B------:R-:W-:Y:S02]  /*07b0*/  FSEL R2, |R5|, |R4|, P2 ;  /* 0x4000000405027208 */ /* 0x000fe40001000200 */
[----:B------:R-:W0:Y:S08]  /*07c0*/  MUFU.RCP R8, R9 ;  /* 0x0000000900087308 */ /* 0x000e300000001000 */
[----:B------:R-:W1:Y:S01]  /*07d0*/  FCHK P0, R2, R9 ;  /* 0x0000000902007302 */ /* 0x000e620000000000 */
[----:B0-----:R-:W-:-:S04]  /*07e0*/  FFMA R11, -R9, R8, 1 ;  /* 0x3f800000090b7423 */ /* 0x001fc80000000108 */
[----:B------:R-:W-:-:S04]  /*07f0*/  FFMA R11, R8, R11, R8 ;  /* 0x0000000b080b7223 */ /* 0x000fc80000000008 */
[----:B------:R-:W-:-:S04]  /*0800*/  FFMA R8, R2, R11, RZ ;  /* 0x0000000b02087223 */ /* 0x000fc800000000ff */
[----:B------:R-:W-:-:S04]  /*0810*/  FFMA R10, -R9, R8, R2 ;  /* 0x00000008090a7223 */ /* 0x000fc80000000102 */
[----:B------:R-:W-:Y:S01]  /*0820*/  FFMA R8, R11, R10, R8 ;  /* 0x0000000a0b087223 */ /* 0x000fe20000000008 */
[----:B-1----:R-:W-:Y:S06]  /*0830*/  @!P0 BRA `(.L_x_4) ;  /* 0x00000000000c8947 */ /* 0x002fec0003800000 */
[----:B------:R-:W-:-:S07]  /*0840*/  MOV R8, 0x860 ;  /* 0x0000086000087802 */ /* 0x000fce0000000f00 */
[----:B------:R-:W-:Y:S05]  /*0850*/  CALL.REL.NOINC `($__internal_0_$__cuda_sm3x_div_rn_noftz_f32_slowpath) ;  /* 0x00000004003c7944 */ /* 0x000fea0003c00000 */
[----:B------:R-:W-:-:S07]  /*0860*/  IMAD.MOV.U32 R8, RZ, RZ, R2 ;  /* 0x000000ffff087224 */ /* 0x000fce00078e0002 */
.L_x_4:
[----:B------:R-:W-:Y:S05]  /*0870*/  BSYNC.RECONVERGENT B0 ;  /* 0x0000000000007941 */ /* 0x000fea0003800200 */
.L_x_3:
[----:B------:R-:W-:Y:S02]  /*0880*/  HFMA2 R11, -RZ, RZ, 0.89990234375, 10328 ;  /* 0x3b33710bff0b7431 */ /* 0x000fe400000001ff */
[----:B------:R-:W-:Y:S01]  /*0890*/  FMUL R2, R8, R8 ;  /* 0x0000000808027220 */ /* 0x000fe20000400000 */
[----:B------:R-:W-:Y:S01]  /*08a0*/  FSETP.GT.AND P3, PT, |R6|, |R7|, PT ;  /* 0x400000070600720b */ /* 0x000fe20003f64200 */
[----:B------:R-:W-:Y:S01]  /*08b0*/  IMAD.MOV.U32 R12, RZ, RZ, 0x3f6ee581 ;  /* 0x3f6ee581ff0c7424 */ /* 0x000fe200078e00ff */
[C---:B------:R-:W-:Y:S01]  /*08c0*/  ISETP.GE.AND P0, PT, R5.reuse, RZ, PT ;  /* 0x000000ff0500720c */ /* 0x040fe20003f06270 */
[----:B------:R-:W-:Y:S01]  /*08d0*/  BSSY.RECONVERGENT B0, `(.L_x_5) ;  /* 0x0000026000007945 */ /* 0x000fe20003800200 */
[----:B------:R-:W-:Y:S01]  /*08e0*/  FSETP.NEU.AND P1, PT, |R5|, |R4|, PT ;  /* 0x400000040500720b */ /* 0x000fe20003f2d200 */
[----:B------:R-:W-:Y:S01]  /*08f0*/  FADD R5, |R4|, |R5| ;  /* 0x4000000504057221 */ /* 0x000fe20000000200 */
[----:B------:R-:W-:-:S04]  /*0900*/  FFMA R11, R2, R11, -0.015681877732276916504 ;  /* 0xbc807748020b7423 */ /* 0x000fc8000000000b */
[----:B------:R-:W-:-:S04]  /*0910*/  FFMA R11, R2, R11, 0.042200751602649688721 ;  /* 0x3d2cdab2020b7423 */ /* 0x000fc8000000000b */
[----:B------:R-:W-:-:S04]  /*0920*/  FFMA R11, R2, R11, -0.074792981147766113281 ;  /* 0xbd992d10020b7423 */ /* 0x000fc8000000000b */
[----:B------:R-:W-:-:S04]  /*0930*/  FFMA R11, R2, R11, 0.10640415549278259277 ;  /* 0x3dd9ea6c020b7423 */ /* 0x000fc8000000000b */
[----:B------:R-:W-:-:S04]  /*0940*/  FFMA R11, R2, R11, -0.14207722246646881104 ;  /* 0xbe117cb1020b7423 */ /* 0x000fc8000000000b */
[----:B------:R-:W-:-:S04]  /*0950*/  FFMA R11, R2, R11, 0.19993925094604492188 ;  /* 0x3e4cbce0020b7423 */ /* 0x000fc8000000000b */
[----:B------:R-:W-:Y:S01]  /*0960*/  FFMA R13, R2, R11, -0.33333197236061096191 ;  /* 0xbeaaaa7d020d7423 */ /* 0x000fe2000000000b */
[----:B------:R-:W-:-:S03]  /*0970*/  FSEL R11, |R6|, |R7|, P3 ;  /* 0x40000007060b7208 */ /* 0x000fc60001800200 */
[----:B------:R-:W-:Y:S01]  /*0980*/  FMUL R13, R2, R13 ;  /* 0x0000000d020d7220 */ /* 0x000fe20000400000 */
[----:B------:R-:W0:Y:S03]  /*0990*/  MUFU.RCP R10, R11 ;  /* 0x0000000b000a7308 */ /* 0x000e260000001000 */
[----:B------:R-:W-:Y:S01]  /*09a0*/  FFMA R13, R13, R8, R8 ;  /* 0x000000080d0d7223 */ /* 0x000fe20000000008 */
[----:B------:R-:W-:-:S03]  /*09b0*/  FSEL R8, R12, 1.8663789033889770508, P2 ;  /* 0x3feee5810c087808 */ /* 0x000fc60001000000 */
[----:B------:R-:W-:-:S05]  /*09c0*/  FFMA R2, R12, 1.6832555532455444336, -R13 ;  /* 0x3fd774eb0c027823 */ /* 0x000fca000000080d */
[-C--:B------:R-:W-:Y:S02]  /*09d0*/  FSEL R15, R2, R13.reuse, P2 ;  /* 0x0000000d020f7208 */ /* 0x080fe40001000000 */
[----:B------:R-:W-:Y:S02]  /*09e0*/  FSEL R13, R13, -R13, P2 ;  /* 0x8000000d0d0d7208 */ /* 0x000fe40001000000 */
[----:B------:R-:W-:Y:S01]  /*09f0*/  FSETP.NEU.AND P2, PT, R9, RZ, PT ;  /* 0x000000ff0900720b */ /* 0x000fe20003f4d000 */
[----:B0-----:R-:W-:Y:S01]  /*0a00*/  FFMA R9, -R11, R10, 1 ;  /* 0x3f8000000b097423 */ /* 0x001fe2000000010a */
[----:B------:R-:W-:Y:S01]  /*0a10*/  FSEL R2, |R7|, |R6|, P3 ;  /* 0x4000000607027208 */ /* 0x000fe20001800200 */
[----:B------:R-:W-:Y:S01]  /*0a20*/  @!P0 FFMA R15, R8, 1.6832555532455444336, R13 ;  /* 0x3fd774eb080f8823 */ /* 0x000fe2000000000d */
[----:B------:R-:W-:Y:S01]  /*0a30*/  MOV R8, 0x4016cbe4 ;  /* 0x4016cbe400087802 */ /* 0x000fe20000000f00 */
[----:B------:R-:W-:-:S03]  /*0a40*/  FFMA R9, R10, R9, R10 ;  /* 0x000000090a097223 */ /* 0x000fc6000000000a */
[----:B------:R-:W-:Y:S01]  /*0a50*/  @!P1 FSEL R15, R8, 0.78539818525314331055, !P0 ;  /* 0x3f490fdb080f9808 */ /* 0x000fe20004000000 */
[----:B------:R-:W0:Y:S01]  /*0a60*/  FCHK P1, R2, R11 ;  /* 0x0000000b02007302 */ /* 0x000e220000020000 */
[----:B------:R-:W-:-:S03]  /*0a70*/  FFMA R8, R2, R9, RZ ;  /* 0x0000000902087223 */ /* 0x000fc600000000ff */
[----:B------:R-:W-:Y:S01]  /*0a80*/  @!P2 FSEL R15, RZ, 3.1415927410125732422, P0 ;  /* 0x40490fdbff0fa808 */ /* 0x000fe20000000000 */
[----:B------:R-:W-:Y:S01]  /*0a90*/  FFMA R10, -R11, R8, R2 ;  /* 0x000000080b0a7223 */ /* 0x000fe20000000102 */
[----:B------:R-:W-:Y:S02]  /*0aa0*/  FSETP.NAN.AND P0, PT, R5, R5, PT ;  /* 0x000000050500720b */ /* 0x000fe40003f08000 */
[----:B------:R-:W-:Y:S01]  /*0ab0*/  LOP3.LUT R4, R15, 0x80000000, R4, 0xb8, !PT ;  /* 0x800000000f047812 */ /* 0x000fe200078eb804 */
[----:B------:R-:W-:-:S03]  /*0ac0*/  FFMA R8, R9, R10, R8 ;  /* 0x0000000a09087223 */ /* 0x000fc60000000008 */
[----:B------:R-:W-:Y:S01]  /*0ad0*/  FSEL R4, R5, R4, P0 ;  /* 0x0000000405047208 */ /* 0x000fe20000000000 */
[----:B0-----:R-:W-:Y:S06]  /*0ae0*/  @!P1 BRA `(.L_x_6) ;  /* 0x0000000000109947 */ /* 0x001fec0003800000 */
[----:B------:R-:W-:Y:S01]  /*0af0*/  IMAD.MOV.U32 R9, RZ, RZ, R11 ;  /* 0x000000ffff097224 */ /* 0x000fe200078e000b */
[----:B------:R-:W-:-:S07]  /*0b00*/  MOV R8, 0xb20 ;  /* 0x00000b2000087802 */ /* 0x000fce0000000f00 */
[----:B------:R-:W-:Y:S05]  /*0b10*/  CALL.REL.NOINC `($__internal_0_$__cuda_sm3x_div_rn_noftz_f32_slowpath) ;  /* 0x00000000008c7944 */ /* 0x000fea0003c00000 */
[----:B------:R-:W-:-:S07]  /*0b20*/  MOV R8, R2 ;  /* 0x0000000200087202 */ /* 0x000fce0000000f00 */
.L_x_6:
[----:B------:R-:W-:Y:S05]  /*0b30*/  BSYNC.RECONVERGENT B0 ;  /* 0x0000000000007941 */ /* 0x000fea0003800200 */
.L_x_5:
[----:B------:R-:W-:Y:S02]  /*0b40*/  IMAD.MOV.U32 R5, RZ, RZ, 0x3b33710b ;  /* 0x3b33710bff057424 */ /* 0x000fe400078e00ff */
[----:B------:R-:W-:Y:S01]  /*0b50*/  FMUL R2, R8, R8 ;  /* 0x0000000808027220 */ /* 0x000fe20000400000 */
[----:B------:R-:W-:Y:S01]  /*0b60*/  HFMA2 R10, -RZ, RZ, 1.857421875, -1409 ;  /* 0x3f6ee581ff0a7431 */ /* 0x000fe200000001ff */
[----:B------:R-:W-:Y:S01]  /*0b70*/  ISETP.GE.AND P0, PT, R7, RZ, PT ;  /* 0x000000ff0700720c */ /* 0x000fe20003f06270 */
[----:B------:R-:W-:Y:S02]  /*0b80*/  IMAD R3, R3, 0x500, R0 ;  /* 0x0000050003037824 */ /* 0x000fe400078e0200 */
[----:B------:R-:W-:Y:S01]  /*0b90*/  FFMA R5, R2, R5, -0.015681877732276916504 ;  /* 0xbc80774802057423 */ /* 0x000fe20000000005 */
[----:B------:R-:W-:Y:S01]  /*0ba0*/  FSETP.NEU.AND P2, PT, |R7|, |R6|, PT ;  /* 0x400000060700720b */ /* 0x000fe20003f4d200 */
[----:B------:R-:W-:Y:S01]  /*0bb0*/  FADD R7, |R6|, |R7| ;  /* 0x4000000706077221 */ /* 0x000fe20000000200 */
[----:B------:R-:W-:Y:S01]  /*0bc0*/  FSETP.NEU.AND P1, PT, R11, RZ, PT ;  /* 0x000000ff0b00720b */ /* 0x000fe20003f2d000 */
[----:B------:R-:W-:-:S04]  /*0bd0*/  FFMA R5, R2, R5, 0.042200751602649688721 ;  /* 0x3d2cdab202057423 */ /* 0x000fc80000000005 */
[----:B------:R-:W-:-:S04]  /*0be0*/  FFMA R5, R2, R5, -0.074792981147766113281 ;  /* 0xbd992d1002057423 */ /* 0x000fc80000000005 */
[----:B------:R-:W-:-:S04]  /*0bf0*/  FFMA R5, R2, R5, 0.10640415549278259277 ;  /* 0x3dd9ea6c02057423 */ /* 0x000fc80000000005 */
[----:B------:R-:W-:-:S04]  /*0c00*/  FFMA R5, R2, R5, -0.14207722246646881104 ;  /* 0xbe117cb102057423 */ /* 0x000fc80000000005 */
[----:B------:R-:W-:-:S04]  /*0c10*/  FFMA R5, R2, R5, 0.19993925094604492188 ;  /* 0x3e4cbce002057423 */ /* 0x000fc80000000005 */
[----:B------:R-:W-:-:S04]  /*0c20*/  FFMA R5, R2, R5, -0.33333197236061096191 ;  /* 0xbeaaaa7d02057423 */ /* 0x000fc80000000005 */
[----:B------:R-:W-:-:S04]  /*0c30*/  FMUL R5, R2, R5 ;  /* 0x0000000502057220 */ /* 0x000fc80000400000 */
[----:B------:R-:W-:Y:S02]  /*0c40*/  FFMA R5, R5, R8, R8 ;  /* 0x0000000805057223 */ /* 0x000fe40000000008 */
[----:B------:R-:W0:Y:S02]  /*0c50*/  LDC.64 R8, c[0x0][0x3a0] ;  /* 0x0000e800ff087b82 */ /* 0x000e240000000a00 */
[C---:B------:R-:W-:Y:S01]  /*0c60*/  FFMA R2, R10.reuse, 1.6832555532455444336, -R5 ;  /* 0x3fd774eb0a027823 */ /* 0x040fe20000000805 */
[----:B------:R-:W-:-:S04]  /*0c70*/  FSEL R10, R10, 1.8663789033889770508, P3 ;  /* 0x3feee5810a0a7808 */ /* 0x000fc80001800000 */
[-C--:B------:R-:W-:Y:S01]  /*0c80*/  FSEL R13, R2, R5.reuse, P3 ;  /* 0x00000005020d7208 */ /* 0x080fe20001800000 */
[----:B------:R-:W-:Y:S01]  /*0c90*/  IMAD.MOV.U32 R2, RZ, RZ, 0x4016cbe4 ;  /* 0x4016cbe4ff027424 */ /* 0x000fe200078e00ff */
[----:B------:R-:W-:-:S05]  /*0ca0*/  FSEL R5, R5, -R5, P3 ;  /* 0x8000000505057208 */ /* 0x000fca0001800000 */
[----:B------:R-:W-:Y:S01]  /*0cb0*/  @!P0 FFMA R13, R10, 1.6832555532455444336, R5 ;  /* 0x3fd774eb0a0d8823 */ /* 0x000fe20000000005 */
[----:B------:R-:W-:Y:S02]  /*0cc0*/  @!P2 FSEL R13, R2, 0.78539818525314331055, !P0 ;  /* 0x3f490fdb020da808 */ /* 0x000fe40004000000 */
[----:B------:R-:W-:Y:S02]  /*0cd0*/  @!P1 FSEL R13, RZ, 3.1415927410125732422, P0 ;  /* 0x40490fdbff0d9808 */ /* 0x000fe40000000000 */
[----:B------:R-:W-:Y:S02]  /*0ce0*/  FSETP.NAN.AND P0, PT, R7, R7, PT ;  /* 0x000000070700720b */ /* 0x000fe40003f08000 */
[----:B------:R-:W-:Y:S01]  /*0cf0*/  LOP3.LUT R6, R13, 0x80000000, R6, 0xb8, !PT ;  /* 0x800000000d067812 */ /* 0x000fe200078eb806 */
[----:B0-----:R-:W-:-:S03]  /*0d00*/  IMAD.WIDE R2, R3, 0x4, R8 ;  /* 0x0000000403027825 */ /* 0x001fc600078e0208 */
[----:B------:R-:W-:-:S05]  /*0d10*/  FSEL R7, R7, R6, P0 ;  /* 0x0000000607077208 */ /* 0x000fca0000000000 */
[----:B------:R-:W-:-:S05]  /*0d20*/  FADD R7, R4, -R7 ;  /* 0x8000000704077221 */ /* 0x000fca0000000000 */
[----:B------:R-:W-:Y:S01]  /*0d30*/  STG.E desc[UR10][R2.64], R7 ;  /* 0x0000000702007986 */ /* 0x000fe2000c10190a */
[----:B------:R-:W-:Y:S05]  /*0d40*/  EXIT ;  /* 0x000000000000794d */ /* 0x000fea0003800000 */
        .weak           $__internal_0_$__cuda_sm3x_div_rn_noftz_f32_slowpath
        .type           $__internal_0_$__cuda_sm3x_div_rn_noftz_f32_slowpath,@function
        .size           $__internal_0_$__cuda_sm3x_div_rn_noftz_f32_slowpath,(.L_x_23 - $__internal_0_$__cuda_sm3x_div_rn_noftz_f32_slowpath)
$__internal_0_$__cuda_sm3x_div_rn_noftz_f32_slowpath:
[----:B------:R-:W-:Y:S01]  /*0d50*/  SHF.R.U32.HI R12, RZ, 0x17, R9 ;  /* 0x00000017ff0c7819 */ /* 0x000fe20000011609 */
[----:B------:R-:W-:Y:S01]  /*0d60*/  BSSY.RECONVERGENT B1, `(.L_x_7) ;  /* 0x0000063000017945 */ /* 0x000fe20003800200 */
[----:B------:R-:W-:Y:S02]  /*0d70*/  SHF.R.U32.HI R10, RZ, 0x17, R2 ;  /* 0x00000017ff0a7819 */ /* 0x000fe40000011602 */
[----:B------:R-:W-:Y:S02]  /*0d80*/  LOP3.LUT R12, R12, 0xff, RZ, 0xc0, !PT ;  /* 0x000000ff0c0c7812 */ /* 0x000fe400078ec0ff */
[----:B------:R-:W-:Y:S02]  /*0d90*/  LOP3.LUT R15, R10, 0xff, RZ, 0xc0, !PT ;  /* 0x000000ff0a0f7812 */ /* 0x000fe400078ec0ff */
[----:B------:R-:W-:Y:S02]  /*0da0*/  IADD3 R16, PT, PT, R12, -0x1, RZ ;  /* 0xffffffff0c107810 */ /* 0x000fe40007ffe0ff */
[----:B------:R-:W-:Y:S01]  /*0db0*/  MOV R13, R9 ;  /* 0x00000009000d7202 */ /* 0x000fe20000000f00 */
[----:B------:R-:W-:Y:S01]  /*0dc0*/  VIADD R14, R15, 0xffffffff ;  /* 0xffffffff0f0e7836 */ /* 0x000fe20000000000 */
[----:B------:R-:W-:-:S04]  /*0dd0*/  ISETP.GT.U32.AND P0, PT, R16, 0xfd, PT ;  /* 0x000000fd1000780c */ /* 0x000fc80003f04070 */
[----:B------:R-:W-:-:S13]  /*0de0*/  ISETP.GT.U32.OR P0, PT, R14, 0xfd, P0 ;  /* 0x000000fd0e00780c */ /* 0x000fda0000704470 */
[----:B------:R-:W-:Y:S01]  /*0df0*/  @!P0 IMAD.MOV.U32 R10, RZ, RZ, RZ ;  /* 0x000000ffff0a8224 */ /* 0x000fe200078e00ff */
[----:B------:R-:W-:Y:S06]  /*0e00*/  @!P0 BRA `(.L_x_8) ;  /* 0x00000000005c8947 */ /* 0x000fec0003800000 */
[----:B------:R-:W-:Y:S02]  /*0e10*/  FSETP.GTU.FTZ.AND P0, PT, |R2|, +INF , PT ;  /* 0x7f8000000200780b */ /* 0x000fe40003f1c200 */
[----:B------:R-:W-:-:S04]  /*0e20*/  FSETP.GTU.FTZ.AND P1, PT, |R9|, +INF , PT ;  /* 0x7f8000000900780b */ /* 0x000fc80003f3c200 */
[----:B------:R-:W-:-:S13]  /*0e30*/  PLOP3.LUT P0, PT, P0, P1, PT, 0xf8, 0x8f ;  /* 0x00000000008f781c */ /* 0x000fda0000703f70 */
[----:B------:R-:W-:Y:S05]  /*0e40*/  @P0 BRA `(.L_x_9) ;  /* 0x00000004004c0947 */ /* 0x000fea0003800000 */
[----:B------:R-:W-:-:S13]  /*0e50*/  LOP3.LUT P0, RZ, R13, 0x7fffffff, R2, 0xc8, !PT ;  /* 0x7fffffff0dff7812 */ /* 0x000fda000780c802 */
[----:B------:R-:W-:Y:S05]  /*0e60*/  @!P0 BRA `(.L_x_10) ;  /* 0x00000004003c8947 */ /* 0x000fea0003800000 */
[C---:B------:R-:W-:Y:S02]  /*0e70*/  FSETP.NEU.FTZ.AND P4, PT, |R2|.reuse, +INF , PT ;  /* 0x7f8000000200780b */ /* 0x040fe40003f9d200 */
[----:B------:R-:W-:Y:S02]  /*0e80*/  FSETP.NEU.FTZ.AND P1, PT, |R9|, +INF , PT ;  /* 0x7f8000000900780b */ /* 0x000fe40003f3d200 */
[----:B------:R-:W-:-:S11]  /*0e90*/  FSETP.NEU.FTZ.AND P0, PT, |R2|, +INF , PT ;  /* 0x7f8000000200780b */ /* 0x000fd60003f1d200 */
[----:B------:R-:W-:Y:S05]  /*0ea0*/  @!P1 BRA !P4, `(.L_x_10) ;  /* 0x00000004002c9947 */ /* 0x000fea0006000000 */
[----:B------:R-:W-:-:S04]  /*0eb0*/  LOP3.LUT P4, RZ, R2, 0x7fffffff, RZ, 0xc0, !PT ;  /* 0x7fffffff02ff7812 */ /* 0x000fc8000788c0ff */
[----:B------:R-:W-:-:S13]  /*0ec0*/  PLOP3.LUT P1, PT, P1, P4, PT, 0x2f, 0xf2 ;  /* 0x0000000000f2781c */ /* 0x000fda0000f28577 */
[----:B------:R-:W-:Y:S05]  /*0ed0*/  @P1 BRA `(.L_x_11) ;  /* 0x0000000400181947 */ /* 0x000fea0003800000 */
[----:B------:R-:W-:-:S04]  /*0ee0*/  LOP3.LUT P1, RZ, R13, 0x7fffffff, RZ, 0xc0, !PT ;  /* 0x7fffffff0dff7812 */ /* 0x000fc8000782c0ff */
[----:B------:R-:W-:-:S13]  /*0ef0*/  PLOP3.LUT P0, PT, P0, P1, PT, 0x2f, 0xf2 ;  /* 0x0000000000f2781c */ /* 0x000fda0000702577 */
[----:B------:R-:W-:Y:S05]  /*0f00*/  @P0 BRA `(.L_x_12) ;  /* 0x0000000400000947 */ /* 0x000fea0003800000 */
[----:B------:R-:W-:Y:S02]  /*0f10*/  ISETP.GE.AND P0, PT, R14, RZ, PT ;  /* 0x000000ff0e00720c */ /* 0x000fe40003f06270 */
[----:B------:R-:W-:-:S11]  /*0f20*/  ISETP.GE.AND P1, PT, R16, RZ, PT ;  /* 0x000000ff1000720c */ /* 0x000fd60003f26270 */
[----:B------:R-:W-:Y:S01]  /*0f30*/  @P0 MOV R10, RZ ;  /* 0x000000ff000a0202 */ /* 0x000fe20000000f00 */
[----:B------:R-:W-:Y:S02]  /*0f40*/  @!P0 IMAD.MOV.U32 R10, RZ, RZ, -0x40 ;  /* 0xffffffc0ff0a8424 */ /* 0x000fe400078e00ff */
[----:B------:R-:W-:Y:S01]  /*0f50*/  @!P0 FFMA R2, R2, 1.84467440737095516160e+19, RZ ;  /* 0x5f80000002028823 */ /* 0x000fe200000000ff */
[----:B------:R-:W-:Y:S02]  /*0f60*/  @!P1 FFMA R13, R9, 1.84467440737095516160e+19, RZ ;  /* 0x5f800000090d9823 */ /* 0x000fe400000000ff */
[----:B------:R-:W-:-:S07]  /*0f70*/  @!P1 IADD3 R10, PT, PT, R10, 0x40, RZ ;  /* 0x000000400a0a9810 */ /* 0x000fce0007ffe0ff */
.L_x_8:
[----:B------:R-:W-:Y:S01]  /*0f80*/  LEA R14, R12, 0xc0800000, 0x17 ;  /* 0xc08000000c0e7811 */ /* 0x000fe200078eb8ff */
[----:B------:R-:W-:Y:S01]  /*0f90*/  BSSY.RECONVERGENT B2, `(.L_x_13) ;  /* 0x0000036000027945 */ /* 0x000fe20003800200 */
[----:B------:R-:W-:-:S03]  /*0fa0*/  IADD3 R15, PT, PT, R15, -0x7f, RZ ;  /* 0xffffff810f0f7810 */ /* 0x000fc60007ffe0ff */
[----:B------:R-:W-:Y:S02]  /*0fb0*/  IMAD.IADD R14, R13, 0x1, -R14 ;  /* 0x000000010d0e7824 */ /* 0x000fe400078e0a0e */
[C---:B------:R-:W-:Y:S01]  /*0fc0*/  IMAD R2, R15.reuse, -0x800000, R2 ;  /* 0xff8000000f027824 */ /* 0x040fe200078e0202 */
[----:B------:R-:W-:Y:S01]  /*0fd0*/  IADD3 R15, PT, PT, R15, 0x7f, -R12 ;  /* 0x0000007f0f0f7810 */ /* 0x000fe20007ffe80c */
[----:B------:R-:W0:Y:S01]  /*0fe0*/  MUFU.RCP R13, R14 ;  /* 0x0000000e000d7308 */ /* 0x000e220000001000 */
[----:B------:R-:W-:-:S03]  /*0ff0*/  FADD.FTZ R17, -R14, -RZ ;  /* 0x800000ff0e117221 */ /* 0x000fc60000010100 */
[----:B------:R-:W-:Y:S02]  /*1000*/  IMAD.IADD R15, R15, 0x1, R10 ;  /* 0x000000010f0f7824 */ /* 0x000fe400078e020a */
[----:B0-----:R-:W-:-:S04]  /*1010*/  FFMA R16, R13, R17, 1 ;  /* 0x3f8000000d107423 */ /* 0x001fc80000000011 */
[----:B------:R-:W-:-:S04]  /*1020*/  FFMA R13, R13, R16, R13 ;  /* 0x000000100d0d7223 */ /* 0x000fc8000000000d */
[----:B------:R-:W-:-:S04]  /*1030*/  FFMA R16, R2, R13, RZ ;  /* 0x0000000d02107223 */ /* 0x000fc800000000ff */
[----:B------:R-:W-:-:S04]  /*1040*/  FFMA R18, R17, R16, R2 ;  /* 0x0000001011127223 */ /* 0x000fc80000000002 */
[----:B------:R-:W-:-:S04]  /*1050*/  FFMA R18, R13, R18, R16 ;  /* 0x000000120d127223 */ /* 0x000fc80000000010 */
[----:B------:R-:W-:-:S04]  /*1060*/  FFMA R17, R17, R18, R2 ;  /* 0x0000001211117223 */ /* 0x000fc80000000002 */
[----:B------:R-:W-:-:S05]  /*1070*/  FFMA R2, R13, R17, R18 ;  /* 0x000000110d027223 */ /* 0x000fca0000000012 */
[----:B------:R-:W-:-:S04]  /*1080*/  SHF.R.U32.HI R12, RZ, 0x17, R2 ;  /* 0x00000017ff0c7819 */ /* 0x000fc80000011602 */
[----:B------:R-:W-:-:S04]  /*1090*/  LOP3.LUT R12, R12, 0xff, RZ, 0xc0, !PT ;  /* 0x000000ff0c0c7812 */ /* 0x000fc800078ec0ff */
[----:B------:R-:W-:-:S05]  /*10a0*/  IADD3 R14, PT, PT, R12, R15, RZ ;  /* 0x0000000f0c0e7210 */ /* 0x000fca0007ffe0ff */
[----:B------:R-:W-:-:S05]  /*10b0*/  VIADD R10, R14, 0xffffffff ;  /* 0xffffffff0e0a7836 */ /* 0x000fca0000000000 */
[----:B------:R-:W-:-:S13]  /*10c0*/  ISETP.GE.U32.AND P0, PT, R10, 0xfe, PT ;  /* 0x000000fe0a00780c */ /* 0x000fda0003f06070 */
[----:B------:R-:W-:Y:S05]  /*10d0*/  @!P0 BRA `(.L_x_14) ;  /* 0x0000000000808947 */ /* 0x000fea0003800000 */
[----:B------:R-:W-:-:S13]  /*10e0*/  ISETP.GT.AND P0, PT, R14, 0xfe, PT ;  /* 0x000000fe0e00780c */ /* 0x000fda0003f04270 */
[----:B------:R-:W-:Y:S05]  /*10f0*/  @P0 BRA `(.L_x_15) ;  /* 0x00000000006c0947 */ /* 0x000fea0003800000 */
[----:B------:R-:W-:-:S13]  /*1100*/  ISETP.GE.AND P0, PT, R14, 0x1, PT ;  /* 0x000000010e00780c */ /* 0x000fda0003f06270 */
[----:B------:R-:W-:Y:S05]  /*1110*/  @P0 BRA `(.L_x_16) ;  /* 0x0000000000740947 */ /* 0x000fea0003800000 */
[----:B------:R-:W-:Y:S02]  /*1120*/  ISETP.GE.AND P0, PT, R14, -0x18, PT ;  /* 0xffffffe80e00780c */ /* 0x000fe40003f06270 */
[----:B------:R-:W-:-:S11]  /*1130*/  LOP3.LUT R2, R2, 0x80000000, RZ, 0xc0, !PT ;  /* 0x8000000002027812 */ /* 0x000fd600078ec0ff */
[----:B------:R-:W-:Y:S05]  /*1140*/  @!P0 BRA `(.L_x_16) ;  /* 0x0000000000688947 */ /* 0x000fea0003800000 */
[CCC-:B------:R-:W-:Y:S01]  /*1150*/  FFMA.RZ R10, R13.reuse, R17.reuse, R18.reuse ;  /* 0x000000110d0a7223 */ /* 0x1c0fe2000000c012 */
[C---:B------:R-:W-:Y:S02]  /*1160*/  IADD3 R15, PT, PT, R14.reuse, 0x20, RZ ;  /* 0x000000200e0f7810 */ /* 0x040fe40007ffe0ff */
[----:B------:R-:W-:Y:S02]  /*1170*/  ISETP.NE.AND P4, PT, R14, RZ, PT ;  /* 0x000000ff0e00720c */ /* 0x000fe40003f85270 */
[----:B------:R-:W-:Y:S01]  /*1180*/  LOP3.LUT R12, R10, 0x7fffff, RZ, 0xc0, !PT ;  /* 0x007fffff0a0c7812 */ /* 0x000fe200078ec0ff */
[CCC-:B------:R-:W-:Y:S01]  /*1190*/  FFMA.RP R10, R13.reuse, R17.reuse, R18.reuse ;  /* 0x000000110d0a7223 */ /* 0x1c0fe20000008012 */
[----:B------:R-:W-:Y:S01]  /*11a0*/  FFMA.RM R13, R13, R17, R18 ;  /* 0x000000110d0d7223 */ /* 0x000fe20000004012 */
[----:B------:R-:W-:Y:S01]  /*11b0*/  ISETP.NE.AND P1, PT, R14, RZ, PT ;  /* 0x000000ff0e00720c */ /* 0x000fe20003f25270 */
[----:B------:R-:W-:Y:S01]  /*11c0*/  IMAD.MOV R14, RZ, RZ, -R14 ;  /* 0x000000ffff0e7224 */ /* 0x000fe200078e0a0e */
[----:B------:R-:W-:-:S02]  /*11d0*/  LOP3.LUT R12, R12, 0x800000, RZ, 0xfc, !PT ;  /* 0x008000000c0c7812 */ /* 0x000fc400078efcff */
[----:B------:R-:W-:Y:S02]  /*11e0*/  FSETP.NEU.FTZ.AND P0, PT, R10, R13, PT ;  /* 0x0000000d0a00720b */ /* 0x000fe40003f1d000 */
[----:B------:R-:W-:Y:S02]  /*11f0*/  SHF.L.U32 R15, R12, R15, RZ ;  /* 0x0000000f0c0f7219 */ /* 0x000fe400000006ff */
[----:B------:R-:W-:Y:S02]  /*1200*/  SEL R13, R14, RZ, P4 ;  /* 0x000000ff0e0d7207 */ /* 0x000fe40002000000 */
[----:B------:R-:W-:Y:S02]  /*1210*/  ISETP.NE.AND P1, PT, R15, RZ, P1 ;  /* 0x000000ff0f00720c */ /* 0x000fe40000f25270 */
[----:B------:R-:W-:Y:S02]  /*1220*/  SHF.R.U32.HI R13, RZ, R13, R12 ;  /* 0x0000000dff0d7219 */ /* 0x000fe4000001160c */
[----:B------:R-:W-:-:S02]  /*1230*/  PLOP3.LUT P0, PT, P0, P1, PT, 0xf8, 0x8f ;  /* 0x00000000008f781c */ /* 0x000fc40000703f70 */
[----:B------:R-:W-:Y:S02]  /*1240*/  SHF.R.U32.HI R15, RZ, 0x1, R13 ;  /* 0x00000001ff0f7819 */ /* 0x000fe4000001160d */
[----:B------:R-:W-:-:S04]  /*1250*/  SEL R10, RZ, 0x1, !P0 ;  /* 0x00000001ff0a7807 */ /* 0x000fc80004000000 */
[----:B------:R-:W-:-:S04]  /*1260*/  LOP3.LUT R10, R10, 0x1, R15, 0xf8, !PT ;  /* 0x000000010a0a7812 */ /* 0x000fc800078ef80f */
[----:B------:R-:W-:-:S04]  /*1270*/  LOP3.LUT R10, R10, R13, RZ, 0xc0, !PT ;  /* 0x0000000d0a0a7212 */ /* 0x000fc800078ec0ff */
[----:B------:R-:W-:-:S04]  /*1280*/  IADD3 R15, PT, PT, R15, R10, RZ ;  /* 0x0000000a0f0f7210 */ /* 0x000fc80007ffe0ff */
[----:B------:R-:W-:Y:S01]  /*1290*/  LOP3.LUT R2, R15, R2, RZ, 0xfc, !PT ;  /* 0x000000020f027212 */ /* 0x000fe200078efcff */
[----:B------:R-:W-:Y:S06]  /*12a0*/  BRA `(.L_x_16) ;  /* 0x0000000000107947 */ /* 0x000fec0003800000 */
.L_x_15:
[----:B------:R-:W-:-:S04]  /*12b0*/  LOP3.LUT R2, R2, 0x80000000, RZ, 0xc0, !PT ;  /* 0x8000000002027812 */ /* 0x000fc800078ec0ff */
[----:B------:R-:W-:Y:S01]  /*12c0*/  LOP3.LUT R2, R2, 0x7f800000, RZ, 0xfc, !PT ;  /* 0x7f80000002027812 */ /* 0x000fe200078efcff */
[----:B------:R-:W-:Y:S06]  /*12d0*/  BRA `(.L_x_16) ;  /* 0x0000000000047947 */ /* 0x000fec0003800000 */
.L_x_14:
[----:B------:R-:W-:-:S07]  /*12e0*/  IMAD R2, R15, 0x800000, R2 ;  /* 0x008000000f027824 */ /* 0x000fce00078e0202 */
.L_x_16:
[----:B------:R-:W-:Y:S05]  /*12f0*/  BSYNC.RECONVERGENT B2 ;  /* 0x0000000000027941 */ /* 0x000fea0003800200 */
.L_x_13:
[----:B------:R-:W-:Y:S05]  /*1300*/  BRA `(.L_x_17) ;  /* 0x0000000000207947 */ /* 0x000fea0003800000 */
.L_x_12:
[----:B------:R-:W-:-:S04]  /*1310*/  LOP3.LUT R2, R13, 0x80000000, R2, 0x48, !PT ;  /* 0x800000000d027812 */ /* 0x000fc800078e4802 */
[----:B------:R-:W-:Y:S01]  /*1320*/  LOP3.LUT R2, R2, 0x7f800000, RZ, 0xfc, !PT ;  /* 0x7f80000002027812 */ /* 0x000fe200078efcff */
[----:B------:R-:W-:Y:S06]  /*1330*/  BRA `(.L_x_17) ;  /* 0x0000000000147947 */ /* 0x000fec0003800000 */
.L_x_11:
[----:B------:R-:W-:Y:S01]  /*1340*/  LOP3.LUT R2, R13, 0x80000000, R2, 0x48, !PT ;  /* 0x800000000d027812 */ /* 0x000fe200078e4802 */
[----:B------:R-:W-:Y:S06]  /*1350*/  BRA `(.L_x_17) ;  /* 0x00000000000c7947 */ /* 0x000fec0003800000 */
.L_x_10:
[----:B------:R-:W0:Y:S01]  /*1360*/  MUFU.RSQ R2, -QNAN ;  /* 0xffc0000000027908 */ /* 0x000e220000001400 */
[----:B------:R-:W-:Y:S05]  /*1370*/  BRA `(.L_x_17) ;  /* 0x0000000000047947 */ /* 0x000fea0003800000 */
.L_x_9:
[----:B------:R-:W-:-:S07]  /*1380*/  FADD.FTZ R2, R2, R9 ;  /* 0x0000000902027221 */ /* 0x000fce0000010000 */
.L_x_17:
[----:B------:R-:W-:Y:S05]  /*1390*/  BSYNC.RECONVERGENT B1 ;  /* 0x0000000000017941 */ /* 0x000fea0003800200 */
.L_x_7:
[----:B------:R-:W-:Y:S01]  /*13a0*/  MOV R12, R8 ;  /* 0x00000008000c7202 */ /* 0x000fe20000000f00 */
[----:B------:R-:W-:-:S04]  /*13b0*/  IMAD.MOV.U32 R13, RZ, RZ, 0x0 ;  /* 0x00000000ff0d7424 */ /* 0x000fc800078e00ff */
[----:B0-----:R-:W-:Y:S05]  /*13c0*/  RET.REL.NODEC R12 `(_Z9get_phasePfS_PKfS1_S_) ;  /* 0xffffffec0c0c7950 */ /* 0x001fea0003c3ffff */
.L_x_18:
[----:B------:R-:W-:-:S00]  /*13d0*/  BRA `(.L_x_18) ;  /* 0xfffffffc00fc7947 */ /* 0x000fc0000383ffff */
[----:B------:R-:W-:-:S00]  /*13e0*/  NOP ;  /* 0x0000000000007918 */ /* 0x000fc00000000000 */
        /* <DEDUP_REMOVED lines=9> */
.L_x_23:


//--------------------- .text._Z18convolution_kernelPfS_iiPKf --------------------------
	.section	.text._Z18convolution_kernelPfS_iiPKf,"ax",@progbits
	.align	128
        .global         _Z18convolution_kernelPfS_iiPKf
        .type           _Z18convolution_kernelPfS_iiPKf,@function
        .size           _Z18convolution_kernelPfS_iiPKf,(.L_x_25 - _Z18convolution_kernelPfS_iiPKf)
        .other          _Z18convolution_kernelPfS_iiPKf,@"STO_CUDA_ENTRY STV_DEFAULT"
_Z18convolution_kernelPfS_iiPKf:
.text._Z18convolution_kernelPfS_iiPKf:
[----:B------:R-:W-:Y:S01]  /*0000*/  LDC R1, c[0x0][0x37c] ;  /* 0x0000df00ff017b82 */ /* 0x000fe20000000800 */
[----:B------:R-:W0:Y:S07]  /*0010*/  S2R R3, SR_TID.X ;  /* 0x0000000000037919 */ /* 0x000e2e0000002100 */
[----:B------:R-:W1:Y:S01]  /*0020*/  LDC R5, c[0x0][0x364] ;  /* 0x0000d900ff057b82 */ /* 0x000e620000000800 */
[----:B------:R-:W2:Y:S01]  /*0030*/  LDCU.64 UR6, c[0x0][0x390] ;  /* 0x00007200ff0677ac */ /* 0x000ea20008000a00 */
[----:B------:R-:W1:Y:S06]  /*0040*/  S2R R0, SR_TID.Y ;  /* 0x0000000000007919 */ /* 0x000e6c0000002200 */
[----:B------:R-:W0:Y:S08]  /*0050*/  S2UR UR5, SR_CTAID.X ;  /* 0x00000000000579c3 */ /* 0x000e300000002500 */
[----:B------:R-:W0:Y:S08]  /*0060*/  LDC R4, c[0x0][0x360] ;  /* 0x0000d800ff047b82 */ /* 0x000e300000000800 */
[----:B------:R-:W1:Y:S01]  /*0070*/  S2UR UR4, SR_CTAID.Y ;  /* 0x00000000000479c3 */ /* 0x000e620000002600 */
[----:B0-----:R-:W-:-:S05]  /*0080*/  IMAD R4, R4, UR5, R3 ;  /* 0x0000000504047c24 */ /* 0x001fca000f8e0203 */
[----:B--2---:R-:W-:Y:S01]  /*0090*/  ISETP.GE.AND P0, PT, R4, UR7, PT ;  /* 0x0000000704007c0c */ /* 0x004fe2000bf06270 */
[----:B-1----:R-:W-:-:S05]  /*00a0*/  IMAD R5, R5, UR4, R0 ;  /* 0x0000000405057c24 */ /* 0x002fca000f8e0200 */
[----:B------:R-:W-:-:S13]  /*00b0*/  ISETP.GE.OR P0, PT, R5, UR6, P0 ;  /* 0x0000000605007c0c */ /* 0x000fda0008706670 */
[----:B------:R-:W-:Y:S05]  /*00c0*/  @P0 EXIT ;  /* 0x000000000000094d */ /* 0x000fea0003800000 */
[----:B------:R-:W0:Y:S01]  /*00d0*/  LDCU.64 UR6, c[0x0][0x398] ;  /* 0x00007300ff0677ac */ /* 0x000e220008000a00 */
[----:B------:R-:W-:Y:S01]  /*00e0*/  HFMA2 R0, -RZ, RZ, 0, 0 ;  /* 0x00000000ff007431 */ /* 0x000fe200000001ff */
[----:B------:R-:W-:Y:S01]  /*00f0*/  IADD3 R6, PT, PT, R4, -0x1a, RZ ;  /* 0xffffffe604067810 */ /* 0x000fe20007ffe0ff */
[----:B------:R-:W1:Y:S01]  /*0100*/  LDCU.64 UR8, c[0x0][0x358] ;  /* 0x00006b00ff0877ac */ /* 0x000e620008000a00 */
[----:B0-----:R-:W-:-:S04]  /*0110*/  UIADD3 UR5, UP0, UPT, UR6, 0x8, URZ ;  /* 0x0000000806057890 */ /* 0x001fc8000ff1e0ff */
[----:B------:R-:W-:-:S03]  /*0120*/  UIADD3.X UR6, UPT, UPT, URZ, UR7, URZ, UP0, !UPT ;  /* 0x00000007ff067290 */ /* 0x000fc600087fe4ff */
[----:B-1----:R-:W-:-:S09]  /*0130*/  UMOV UR7, 0xffffffe6 ;  /* 0xffffffe600077882 */ /* 0x002fd20000000000 */
.L_x_21:
[----:B------:R-:W-:Y:S01]  /*0140*/  UMOV UR4, 0x35 ;  /* 0x0000003500047882 */ /* 0x000fe20000000000 */
[----:B------:R-:W-:Y:S01]  /*0150*/  VIADD R7, R5, UR7 ;  /* 0x0000000705077c36 */ /* 0x000fe20008000000 */
[----:B------:R-:W-:Y:S01]  /*0160*/  UIMAD UR4, UR7, UR4, 0x562 ;  /* 0x00000562070474a4 */ /* 0x000fe2000f8e0204 */
[----:B------:R-:W-:Y:S01]  /*0170*/  MOV R8, R6 ;  /* 0x0000000600087202 */ /* 0x000fe20000000f00 */
[----:B------:R-:W-:Y:S01]  /*0180*/  UIADD3 UR7, UPT, UPT, UR7, 0x1, URZ ;  /* 0x0000000107077890 */ /* 0x000fe2000fffe0ff */
[C---:B------:R-:W-:Y:S01]  /*0190*/  IMAD R9, R7.reuse, 0x500, R4 ;  /* 0x0000050007097824 */ /* 0x040fe200078e0204 */
[----:B------:R-:W-:Y:S02]  /*01a0*/  ISETP.GT.U32.AND P1, PT, R7, 0x3bf, PT ;  /* 0x000003bf0700780c */ /* 0x000fe40003f24070 */
[----:B------:R-:W-:Y:S01]  /*01b0*/  MOV R10, UR4 ;  /* 0x00000004000a7c02 */ /* 0x000fe20008000f00 */
[----:B------:R-:W-:Y:S01]  /*01c0*/  UISETP.NE.AND UP1, UPT, UR7, 0x1b, UPT ;  /* 0x0000001b0700788c */ /* 0x000fe2000bf25270 */
[----:B------:R-:W-:-:S10]  /*01d0*/  UMOV UR4, 0xffffffe6 ;  /* 0xffffffe600047882 */ /* 0x000fd40000000000 */
.L_x_20:
[----:B------:R-:W-:Y:S01]  /*01e0*/  ISETP.GT.U32.OR P0, PT, R8, 0x4ff, P1 ;  /* 0x000004ff0800780c */ /* 0x000fe20000f04470 */
[----:B------:R-:W-:Y:S01]  /*01f0*/  IMAD.U32 R2, RZ, RZ, UR5 ;  /* 0x00000005ff027e24 */ /* 0x000fe2000f8e00ff */
[----:B------:R-:W-:-:S03]  /*0200*/  MOV R3, UR6 ;  /* 0x0000000600037c02 */ /* 0x000fc60008000f00 */
[----:B------:R-:W-:-:S08]  /*0210*/  IMAD.WIDE R2, R10, 0x4, R2 ;  /* 0x000000040a027825 */ /* 0x000fd000078e0202 */
[----:B------:R-:W0:Y:S01]  /*0220*/  @!P0 LDC.64 R12, c[0x0][0x380] ;  /* 0x0000e000ff0c8b82 */ /* 0x000e220000000a00 */
[----:B------:R-:W-:-:S05]  /*0230*/  @!P0 IADD3 R11, PT, PT, R9, -0x1a, RZ ;  /* 0xffffffe6090b8810 */ /* 0x000fca0007ffe0ff */
[----:B0-----:R-:W-:Y:S02]  /*0240*/  @!P0 IMAD.WIDE.U32 R12, R11, 0x4, R12 ;  /* 0x000000040b0c8825 */ /* 0x001fe400078e000c */
[----:B------:R-:W2:Y:S04]  /*0250*/  @!P0 LDG.E.CONSTANT R11, desc[UR8][R2.64+-0x8] ;  /* 0xfffff808020b8981 */ /* 0x000ea8000c1e9900 */
[----:B------:R-:W2:Y:S01]  /*0260*/  @!P0 LDG.E R13, desc[UR8][R12.64] ;  /* 0x000000080c0d8981 */ /* 0x000ea2000c1e1900 */
[----:B------:R-:W-:Y:S01]  /*0270*/  UISETP.NE.AND UP0, UPT, UR4, 0x1a, UPT ;  /* 0x0000001a0400788c */ /* 0x000fe2000bf05270 */
[----:B--2---:R-:W-:-:S08]  /*0280*/  @!P0 FFMA R0, R13, R11, R0 ;  /* 0x0000000b0d008223 */ /* 0x004fd00000000000 */
[----:B------:R-:W-:Y:S05]  /*0290*/  BRA.U !UP0, `(.L_x_19) ;  /* 0x0000000108787547 */ /* 0x000fea000b800000 */
[C---:B------:R-:W-:Y:S01]  /*02a0*/  VIADD R11, R8.reuse, 0x1 ;  /* 0x00000001080b7836 */ /* 0x040fe20000000000 */
[----:B------:R-:W-:Y:S02]  /*02b0*/  ISETP.GT.U32.AND P0, PT, R7, 0x3bf, PT ;  /* 0x000003bf0700780c */ /* 0x000fe40003f04070 */
[----:B------:R-:W-:Y:S02]  /*02c0*/  IADD3 R12, PT, PT, R8, 0x2, RZ ;  /* 0x00000002080c7810 */ /* 0x000fe40007ffe0ff */
[----:B------:R-:W-:Y:S02]  /*02d0*/  ISETP.GT.U32.OR P2, PT, R11, 0x4ff, P0 ;  /* 0x000004ff0b00780c */ /* 0x000fe40000744470 */
[----:B------:R-:W-:Y:S02]  /*02e0*/  ISETP.GT.U32.OR P3, PT, R12, 0x4ff, P0 ;  /* 0x000004ff0c00780c */ /* 0x000fe40000764470 */
[----:B------:R-:W-:-:S04]  /*02f0*/  IADD3 R11, PT, PT, R8, 0x3, RZ ;  /* 0x00000003080b7810 */ /* 0x000fc80007ffe0ff */
[----:B------:R-:W-:-:S05]  /*0300*/  ISETP.GT.U32.OR P0, PT, R11, 0x4ff, P0 ;  /* 0x000004ff0b00780c */ /* 0x000fca0000704470 */
[----:B------:R-:W0:Y:S01]  /*0310*/  @!P2 LDC.64 R16, c[0x0][0x380] ;  /* 0x0000e000ff10ab82 */ /* 0x000e220000000a00 */
[C---:B------:R-:W-:Y:S01]  /*0320*/  @!P2 VIADD R11, R9.reuse, 0xffffffe7 ;  /* 0xffffffe7090ba836 */ /* 0x040fe20000000000 */
[----:B------:R-:W-:Y:S01]  /*0330*/  @!P3 IADD3 R19, PT, PT, R9, -0x18, RZ ;  /* 0xffffffe80913b810 */ /* 0x000fe20007ffe0ff */
[----:B------:R-:W2:Y:S05]  /*0340*/  @!P3 LDG.E.CONSTANT R18, desc[UR8][R2.64] ;  /* 0x000000080212b981 */ /* 0x000eaa000c1e9900 */
[----:B------:R-:W1:Y:S08]  /*0350*/  @!P3 LDC.64 R14, c[0x0][0x380] ;  /* 0x0000e000ff0ebb82 */ /* 0x000e700000000a00 */
[----:B------:R-:W3:Y:S01]  /*0360*/  @!P0 LDC.64 R12, c[0x0][0x380] ;  /* 0x0000e000ff0c8b82 */ /* 0x000ee20000000a00 */
[----:B0-----:R-:W-:-:S02]  /*0370*/  @!P2 IMAD.WIDE.U32 R16, R11, 0x4, R16 ;  /* 0x000000040b10a825 */ /* 0x001fc400078e0010 */
[----:B------:R-:W4:Y:S04]  /*0380*/  @!P2 LDG.E.CONSTANT R11, desc[UR8][R2.64+-0x4] ;  /* 0xfffffc08020ba981 */ /* 0x000f28000c1e9900 */
[----:B------:R-:W4:Y:S01]  /*0390*/  @!P2 LDG.E R17, desc[UR8][R16.64] ;  /* 0x000000081011a981 */ /* 0x000f22000c1e1900 */
[----:B-1----:R-:W-:Y:S01]  /*03a0*/  @!P3 IMAD.WIDE.U32 R14, R19, 0x4, R14 ;  /* 0x00000004130eb825 */ /* 0x002fe200078e000e */
[----:B------:R-:W-:-:S05]  /*03b0*/  @!P0 IADD3 R19, PT, PT, R9, -0x17, RZ ;  /* 0xffffffe909138810 */ /* 0x000fca0007ffe0ff */
[----:B------:R-:W2:Y:S01]  /*03c0*/  @!P3 LDG.E R15, desc[UR8][R14.64] ;  /* 0x000000080e0fb981 */ /* 0x000ea2000c1e1900 */
[----:B---3--:R-:W-:-:S03]  /*03d0*/  @!P0 IMAD.WIDE.U32 R12, R19, 0x4, R12 ;  /* 0x00000004130c8825 */ /* 0x008fc600078e000c */
[----:B------:R-:W3:Y:S04]  /*03e0*/  @!P0 LDG.E.CONSTANT R19, desc[UR8][R2.64+0x4] ;  /* 0x0000040802138981 */ /* 0x000ee8000c1e9900 */
[----:B------:R-:W3:Y:S01]  /*03f0*/  @!P0 LDG.E R13, desc[UR8][R12.64] ;  /* 0x000000080c0d8981 */ /* 0x000ee2000c1e1900 */
[----:B------:R-:W-:Y:S01]  /*0400*/  VIADD R10, R10, 0x4 ;  /* 0x000000040a0a7836 */ /* 0x000fe20000000000 */
[----:B------:R-:W-:Y:S02]  /*0410*/  IADD3 R8, PT, PT, R8, 0x4, RZ ;  /* 0x0000000408087810 */ /* 0x000fe40007ffe0ff */
[----:B------:R-:W-:Y:S01]  /*0420*/  IADD3 R9, PT, PT, R9, 0x4, RZ ;  /* 0x0000000409097810 */ /* 0x000fe20007ffe0ff */
[----:B------:R-:W-:Y:S01]  /*0430*/  UIADD3 UR4, UPT, UPT, UR4, 0x4, URZ ;  /* 0x0000000404047890 */ /* 0x000fe2000fffe0ff */
[----:B----4-:R-:W-:-:S04]  /*0440*/  @!P2 FFMA R0, R17, R11, R0 ;  /* 0x0000000b1100a223 */ /* 0x010fc80000000000 */
[----:B--2---:R-:W-:-:S04]  /*0450*/  @!P3 FFMA R0, R15, R18, R0 ;  /* 0x000000120f00b223 */ /* 0x004fc80000000000 */
[----:B---3--:R-:W-:Y:S01]  /*0460*/  @!P0 FFMA R0, R13, R19, R0 ;  /* 0x000000130d008223 */ /* 0x008fe20000000000 */
[----:B------:R-:W-:Y:S06]  /*0470*/  BRA `(.L_x_20) ;  /* 0xfffffffc00587947 */ /* 0x000fec000383ffff */
.L_x_19:
[----:B------:R-:W-:Y:S05]  /*0480*/  BRA.U UP1, `(.L_x_21) ;  /* 0xfffffffd012c7547 */ /* 0x000fea000b83ffff */
[----:B------:R-:W0:Y:S01]  /*0490*/  LDC.64 R2, c[0x0][0x388] ;  /* 0x0000e200ff027b82 */ /* 0x000e220000000a00 */
[----:B------:R-:W-:-:S04]  /*04a0*/  IMAD R5, R5, 0x500, R4 ;  /* 0x0000050005057824 */ /* 0x000fc800078e0204 */
[----:B0-----:R-:W-:-:S05]  /*04b0*/  IMAD.WIDE R2, R5, 0x4, R2 ;  /* 0x0000000405027825 */ /* 0x001fca00078e0202 */
[----:B------:R-:W-:Y:S01]  /*04c0*/  STG.E desc[UR8][R2.64], R0 ;  /* 0x0000000002007986 */ /* 0x000fe2000c101908 */
[----:B------:R-:W-:Y:S05]  /*04d0*/  EXIT ;  /* 0x000000000000794d */ /* 0x000fea0003800000 */
.L_x_22:
        /* <DEDUP_REMOVED lines=10> */
.L_x_25:


//--------------------- .nv.shared.reserved.0     --------------------------
	.section	.nv.shared.reserved.0,"aw",@nobits
	.weak		__nv_reservedSMEM_offset_0_alias
	.size		__nv_reservedSMEM_offset_0_alias, 0, 64
	.other		__nv_reservedSMEM_offset_0_alias,@"STO_CUDA_RESERVED_SHARED STV_DEFAULT"
__nv_reservedSMEM_offset_0_alias:
	.zero		0
	.zero		64


//--------------------- .nv.constant0._Z9get_phasePfS_PKfS1_S_ --------------------------
	.section	.nv.constant0._Z9get_phasePfS_PKfS1_S_,"a",@progbits
	.sectionflags	@""
	.align	4
.nv.constant0._Z9get_phasePfS_PKfS1_S_:
	.zero		936


//--------------------- .nv.constant0._Z18convolution_kernelPfS_iiPKf --------------------------
	.section	.nv.constant0._Z18convolution_kernelPfS_iiPKf,"a",@progbits
	.sectionflags	@""
	.align	4
.nv.constant0._Z18convolution_kernelPfS_iiPKf:
	.zero		928


//--------------------- SYMBOLS --------------------------

	.type		.nv.reservedSmem.offset0,@object
	.size		.nv.reservedSmem.offset0,0x4
